//
// Generated by NVIDIA NVVM Compiler
//
// Compiler Build ID: CL-36424714
// Cuda compilation tools, release 13.0, V13.0.88
// Based on NVVM 20.0.0
//

.version 9.0
.target sm_100
.address_size 64

	// .globl	_Z22sumMatrixOnGPU_1D1D_v1PfS_S_ii

.visible .entry _Z22sumMatrixOnGPU_1D1D_v1PfS_S_ii(
	.param .u64 .ptr .align 1 _Z22sumMatrixOnGPU_1D1D_v1PfS_S_ii_param_0,
	.param .u64 .ptr .align 1 _Z22sumMatrixOnGPU_1D1D_v1PfS_S_ii_param_1,
	.param .u64 .ptr .align 1 _Z22sumMatrixOnGPU_1D1D_v1PfS_S_ii_param_2,
	.param .u32 _Z22sumMatrixOnGPU_1D1D_v1PfS_S_ii_param_3,
	.param .u32 _Z22sumMatrixOnGPU_1D1D_v1PfS_S_ii_param_4
)
{
	.reg .b32 	%r<5>;
	.reg .b32 	%f<4>;
	.reg .b64 	%rd<11>;

	ld.param.u64 	%rd1, [_Z22sumMatrixOnGPU_1D1D_v1PfS_S_ii_param_0];
	ld.param.u64 	%rd2, [_Z22sumMatrixOnGPU_1D1D_v1PfS_S_ii_param_1];
	ld.param.u64 	%rd3, [_Z22sumMatrixOnGPU_1D1D_v1PfS_S_ii_param_2];
	cvta.to.global.u64 	%rd4, %rd3;
	cvta.to.global.u64 	%rd5, %rd2;
	cvta.to.global.u64 	%rd6, %rd1;
	mov.u32 	%r1, %tid.x;
	mov.u32 	%r2, %ctaid.x;
	mov.u32 	%r3, %ntid.x;
	mad.lo.s32 	%r4, %r2, %r3, %r1;
	mul.wide.u32 	%rd7, %r4, 4;
	add.s64 	%rd8, %rd6, %rd7;
	ld.global.f32 	%f1, [%rd8];
	add.s64 	%rd9, %rd5, %rd7;
	ld.global.f32 	%f2, [%rd9];
	add.f32 	%f3, %f1, %f2;
	add.s64 	%rd10, %rd4, %rd7;
	st.global.f32 	[%rd10], %f3;
	ret;

}
	// .globl	_Z22sumMatrixOnGPU_1D1D_v2PfS_S_ii
.visible .entry _Z22sumMatrixOnGPU_1D1D_v2PfS_S_ii(
	.param .u64 .ptr .align 1 _Z22sumMatrixOnGPU_1D1D_v2PfS_S_ii_param_0,
	.param .u64 .ptr .align 1 _Z22sumMatrixOnGPU_1D1D_v2PfS_S_ii_param_1,
	.param .u64 .ptr .align 1 _Z22sumMatrixOnGPU_1D1D_v2PfS_S_ii_param_2,
	.param .u32 _Z22sumMatrixOnGPU_1D1D_v2PfS_S_ii_param_3,
	.param .u32 _Z22sumMatrixOnGPU_1D1D_v2PfS_S_ii_param_4
)
{
	.reg .pred 	%p<12>;
	.reg .b32 	%r<38>;
	.reg .b32 	%f<88>;
	.reg .b64 	%rd<101>;

	ld.param.u64 	%rd4, [_Z22sumMatrixOnGPU_1D1D_v2PfS_S_ii_param_0];
	ld.param.u64 	%rd5, [_Z22sumMatrixOnGPU_1D1D_v2PfS_S_ii_param_1];
	ld.param.u64 	%rd6, [_Z22sumMatrixOnGPU_1D1D_v2PfS_S_ii_param_2];
	ld.param.u32 	%r23, [_Z22sumMatrixOnGPU_1D1D_v2PfS_S_ii_param_3];
	ld.param.u32 	%r24, [_Z22sumMatrixOnGPU_1D1D_v2PfS_S_ii_param_4];
	cvta.to.global.u64 	%rd1, %rd6;
	cvta.to.global.u64 	%rd2, %rd5;
	cvta.to.global.u64 	%rd3, %rd4;
	mov.u32 	%r25, %tid.x;
	mov.u32 	%r26, %ctaid.x;
	mov.u32 	%r27, %ntid.x;
	mad.lo.s32 	%r1, %r26, %r27, %r25;
	setp.ge.u32 	%p1, %r1, %r23;
	setp.lt.s32 	%p2, %r24, 1;
	or.pred  	%p3, %p1, %p2;
	@%p3 bra 	$L__BB1_13;
	and.b32  	%r2, %r24, 15;
	setp.lt.u32 	%p4, %r24, 16;
	mov.b32 	%r34, 0;
	@%p4 bra 	$L__BB1_4;
	and.b32  	%r34, %r24, 2147483632;
	neg.s32 	%r32, %r34;
	shl.b32 	%r5, %r23, 4;
	mul.wide.s32 	%rd11, %r23, 4;
	mov.u32 	%r31, %r1;
$L__BB1_3:
	.pragma "nounroll";
	mul.wide.s32 	%rd7, %r31, 4;
	add.s64 	%rd8, %rd3, %rd7;
	ld.global.f32 	%f1, [%rd8];
	add.s64 	%rd9, %rd2, %rd7;
	ld.global.f32 	%f2, [%rd9];
	add.f32 	%f3, %f1, %f2;
	add.s64 	%rd10, %rd1, %rd7;
	st.global.f32 	[%rd10], %f3;
	add.s64 	%rd12, %rd8, %rd11;
	ld.global.f32 	%f4, [%rd12];
	add.s64 	%rd13, %rd9, %rd11;
	ld.global.f32 	%f5, [%rd13];
	add.f32 	%f6, %f4, %f5;
	add.s64 	%rd14, %rd10, %rd11;
	st.global.f32 	[%rd14], %f6;
	add.s64 	%rd15, %rd12, %rd11;
	ld.global.f32 	%f7, [%rd15];
	add.s64 	%rd16, %rd13, %rd11;
	ld.global.f32 	%f8, [%rd16];
	add.f32 	%f9, %f7, %f8;
	add.s64 	%rd17, %rd14, %rd11;
	st.global.f32 	[%rd17], %f9;
	add.s64 	%rd18, %rd15, %rd11;
	ld.global.f32 	%f10, [%rd18];
	add.s64 	%rd19, %rd16, %rd11;
	ld.global.f32 	%f11, [%rd19];
	add.f32 	%f12, %f10, %f11;
	add.s64 	%rd20, %rd17, %rd11;
	st.global.f32 	[%rd20], %f12;
	add.s64 	%rd21, %rd18, %rd11;
	ld.global.f32 	%f13, [%rd21];
	add.s64 	%rd22, %rd19, %rd11;
	ld.global.f32 	%f14, [%rd22];
	add.f32 	%f15, %f13, %f14;
	add.s64 	%rd23, %rd20, %rd11;
	st.global.f32 	[%rd23], %f15;
	add.s64 	%rd24, %rd21, %rd11;
	ld.global.f32 	%f16, [%rd24];
	add.s64 	%rd25, %rd22, %rd11;
	ld.global.f32 	%f17, [%rd25];
	add.f32 	%f18, %f16, %f17;
	add.s64 	%rd26, %rd23, %rd11;
	st.global.f32 	[%rd26], %f18;
	add.s64 	%rd27, %rd24, %rd11;
	ld.global.f32 	%f19, [%rd27];
	add.s64 	%rd28, %rd25, %rd11;
	ld.global.f32 	%f20, [%rd28];
	add.f32 	%f21, %f19, %f20;
	add.s64 	%rd29, %rd26, %rd11;
	st.global.f32 	[%rd29], %f21;
	add.s64 	%rd30, %rd27, %rd11;
	ld.global.f32 	%f22, [%rd30];
	add.s64 	%rd31, %rd28, %rd11;
	ld.global.f32 	%f23, [%rd31];
	add.f32 	%f24, %f22, %f23;
	add.s64 	%rd32, %rd29, %rd11;
	st.global.f32 	[%rd32], %f24;
	add.s64 	%rd33, %rd30, %rd11;
	ld.global.f32 	%f25, [%rd33];
	add.s64 	%rd34, %rd31, %rd11;
	ld.global.f32 	%f26, [%rd34];
	add.f32 	%f27, %f25, %f26;
	add.s64 	%rd35, %rd32, %rd11;
	st.global.f32 	[%rd35], %f27;
	add.s64 	%rd36, %rd33, %rd11;
	ld.global.f32 	%f28, [%rd36];
	add.s64 	%rd37, %rd34, %rd11;
	ld.global.f32 	%f29, [%rd37];
	add.f32 	%f30, %f28, %f29;
	add.s64 	%rd38, %rd35, %rd11;
	st.global.f32 	[%rd38], %f30;
	add.s64 	%rd39, %rd36, %rd11;
	ld.global.f32 	%f31, [%rd39];
	add.s64 	%rd40, %rd37, %rd11;
	ld.global.f32 	%f32, [%rd40];
	add.f32 	%f33, %f31, %f32;
	add.s64 	%rd41, %rd38, %rd11;
	st.global.f32 	[%rd41], %f33;
	add.s64 	%rd42, %rd39, %rd11;
	ld.global.f32 	%f34, [%rd42];
	add.s64 	%rd43, %rd40, %rd11;
	ld.global.f32 	%f35, [%rd43];
	add.f32 	%f36, %f34, %f35;
	add.s64 	%rd44, %rd41, %rd11;
	st.global.f32 	[%rd44], %f36;
	add.s64 	%rd45, %rd42, %rd11;
	ld.global.f32 	%f37, [%rd45];
	add.s64 	%rd46, %rd43, %rd11;
	ld.global.f32 	%f38, [%rd46];
	add.f32 	%f39, %f37, %f38;
	add.s64 	%rd47, %rd44, %rd11;
	st.global.f32 	[%rd47], %f39;
	add.s64 	%rd48, %rd45, %rd11;
	ld.global.f32 	%f40, [%rd48];
	add.s64 	%rd49, %rd46, %rd11;
	ld.global.f32 	%f41, [%rd49];
	add.f32 	%f42, %f40, %f41;
	add.s64 	%rd50, %rd47, %rd11;
	st.global.f32 	[%rd50], %f42;
	add.s64 	%rd51, %rd48, %rd11;
	ld.global.f32 	%f43, [%rd51];
	add.s64 	%rd52, %rd49, %rd11;
	ld.global.f32 	%f44, [%rd52];
	add.f32 	%f45, %f43, %f44;
	add.s64 	%rd53, %rd50, %rd11;
	st.global.f32 	[%rd53], %f45;
	add.s64 	%rd54, %rd51, %rd11;
	ld.global.f32 	%f46, [%rd54];
	add.s64 	%rd55, %rd52, %rd11;
	ld.global.f32 	%f47, [%rd55];
	add.f32 	%f48, %f46, %f47;
	add.s64 	%rd56, %rd53, %rd11;
	st.global.f32 	[%rd56], %f48;
	add.s32 	%r32, %r32, 16;
	add.s32 	%r31, %r31, %r5;
	setp.ne.s32 	%p5, %r32, 0;
	@%p5 bra 	$L__BB1_3;
$L__BB1_4:
	setp.eq.s32 	%p6, %r2, 0;
	@%p6 bra 	$L__BB1_13;
	and.b32  	%r11, %r24, 7;
	setp.lt.u32 	%p7, %r2, 8;
	@%p7 bra 	$L__BB1_7;
	mad.lo.s32 	%r29, %r34, %r23, %r1;
	mul.wide.s32 	%rd57, %r29, 4;
	add.s64 	%rd58, %rd3, %rd57;
	ld.global.f32 	%f49, [%rd58];
	add.s64 	%rd59, %rd2, %rd57;
	ld.global.f32 	%f50, [%rd59];
	add.f32 	%f51, %f49, %f50;
	add.s64 	%rd60, %rd1, %rd57;
	st.global.f32 	[%rd60], %f51;
	mul.wide.s32 	%rd61, %r23, 4;
	add.s64 	%rd62, %rd58, %rd61;
	ld.global.f32 	%f52, [%rd62];
	add.s64 	%rd63, %rd59, %rd61;
	ld.global.f32 	%f53, [%rd63];
	add.f32 	%f54, %f52, %f53;
	add.s64 	%rd64, %rd60, %rd61;
	st.global.f32 	[%rd64], %f54;
	add.s64 	%rd65, %rd62, %rd61;
	ld.global.f32 	%f55, [%rd65];
	add.s64 	%rd66, %rd63, %rd61;
	ld.global.f32 	%f56, [%rd66];
	add.f32 	%f57, %f55, %f56;
	add.s64 	%rd67, %rd64, %rd61;
	st.global.f32 	[%rd67], %f57;
	add.s64 	%rd68, %rd65, %rd61;
	ld.global.f32 	%f58, [%rd68];
	add.s64 	%rd69, %rd66, %rd61;
	ld.global.f32 	%f59, [%rd69];
	add.f32 	%f60, %f58, %f59;
	add.s64 	%rd70, %rd67, %rd61;
	st.global.f32 	[%rd70], %f60;
	add.s64 	%rd71, %rd68, %rd61;
	ld.global.f32 	%f61, [%rd71];
	add.s64 	%rd72, %rd69, %rd61;
	ld.global.f32 	%f62, [%rd72];
	add.f32 	%f63, %f61, %f62;
	add.s64 	%rd73, %rd70, %rd61;
	st.global.f32 	[%rd73], %f63;
	add.s64 	%rd74, %rd71, %rd61;
	ld.global.f32 	%f64, [%rd74];
	add.s64 	%rd75, %rd72, %rd61;
	ld.global.f32 	%f65, [%rd75];
	add.f32 	%f66, %f64, %f65;
	add.s64 	%rd76, %rd73, %rd61;
	st.global.f32 	[%rd76], %f66;
	add.s64 	%rd77, %rd74, %rd61;
	ld.global.f32 	%f67, [%rd77];
	add.s64 	%rd78, %rd75, %rd61;
	ld.global.f32 	%f68, [%rd78];
	add.f32 	%f69, %f67, %f68;
	add.s64 	%rd79, %rd76, %rd61;
	st.global.f32 	[%rd79], %f69;
	add.s64 	%rd80, %rd77, %rd61;
	ld.global.f32 	%f70, [%rd80];
	add.s64 	%rd81, %rd78, %rd61;
	ld.global.f32 	%f71, [%rd81];
	add.f32 	%f72, %f70, %f71;
	add.s64 	%rd82, %rd79, %rd61;
	st.global.f32 	[%rd82], %f72;
	add.s32 	%r34, %r34, 8;
$L__BB1_7:
	setp.eq.s32 	%p8, %r11, 0;
	@%p8 bra 	$L__BB1_13;
	and.b32  	%r14, %r24, 3;
	setp.lt.u32 	%p9, %r11, 4;
	@%p9 bra 	$L__BB1_10;
	mad.lo.s32 	%r30, %r34, %r23, %r1;
	mul.wide.s32 	%rd83, %r30, 4;
	add.s64 	%rd84, %rd3, %rd83;
	ld.global.f32 	%f73, [%rd84];
	add.s64 	%rd85, %rd2, %rd83;
	ld.global.f32 	%f74, [%rd85];
	add.f32 	%f75, %f73, %f74;
	add.s64 	%rd86, %rd1, %rd83;
	st.global.f32 	[%rd86], %f75;
	mul.wide.s32 	%rd87, %r23, 4;
	add.s64 	%rd88, %rd84, %rd87;
	ld.global.f32 	%f76, [%rd88];
	add.s64 	%rd89, %rd85, %rd87;
	ld.global.f32 	%f77, [%rd89];
	add.f32 	%f78, %f76, %f77;
	add.s64 	%rd90, %rd86, %rd87;
	st.global.f32 	[%rd90], %f78;
	add.s64 	%rd91, %rd88, %rd87;
	ld.global.f32 	%f79, [%rd91];
	add.s64 	%rd92, %rd89, %rd87;
	ld.global.f32 	%f80, [%rd92];
	add.f32 	%f81, %f79, %f80;
	add.s64 	%rd93, %rd90, %rd87;
	st.global.f32 	[%rd93], %f81;
	add.s64 	%rd94, %rd91, %rd87;
	ld.global.f32 	%f82, [%rd94];
	add.s64 	%rd95, %rd92, %rd87;
	ld.global.f32 	%f83, [%rd95];
	add.f32 	%f84, %f82, %f83;
	add.s64 	%rd96, %rd93, %rd87;
	st.global.f32 	[%rd96], %f84;
	add.s32 	%r34, %r34, 4;
$L__BB1_10:
	setp.eq.s32 	%p10, %r14, 0;
	@%p10 bra 	$L__BB1_13;
	mad.lo.s32 	%r37, %r34, %r23, %r1;
	neg.s32 	%r36, %r14;
$L__BB1_12:
	.pragma "nounroll";
	mul.wide.s32 	%rd97, %r37, 4;
	add.s64 	%rd98, %rd3, %rd97;
	ld.global.f32 	%f85, [%rd98];
	add.s64 	%rd99, %rd2, %rd97;
	ld.global.f32 	%f86, [%rd99];
	add.f32 	%f87, %f85, %f86;
	add.s64 	%rd100, %rd1, %rd97;
	st.global.f32 	[%rd100], %f87;
	add.s32 	%r37, %r37, %r23;
	add.s32 	%r36, %r36, 1;
	setp.ne.s32 	%p11, %r36, 0;
	@%p11 bra 	$L__BB1_12;
$L__BB1_13:
	ret;

}
	// .globl	_Z31sumMatrixOnGPU_2DGrid1DBlock_v1PfS_S_ii
.visible .entry _Z31sumMatrixOnGPU_2DGrid1DBlock_v1PfS_S_ii(
	.param .u64 .ptr .align 1 _Z31sumMatrixOnGPU_2DGrid1DBlock_v1PfS_S_ii_param_0,
	.param .u64 .ptr .align 1 _Z31sumMatrixOnGPU_2DGrid1DBlock_v1PfS_S_ii_param_1,
	.param .u64 .ptr .align 1 _Z31sumMatrixOnGPU_2DGrid1DBlock_v1PfS_S_ii_param_2,
	.param .u32 _Z31sumMatrixOnGPU_2DGrid1DBlock_v1PfS_S_ii_param_3,
	.param .u32 _Z31sumMatrixOnGPU_2DGrid1DBlock_v1PfS_S_ii_param_4
)
{
	.reg .pred 	%p<12>;
	.reg .b32 	%r<38>;
	.reg .b32 	%f<88>;
	.reg .b64 	%rd<101>;

	ld.param.u64 	%rd4, [_Z31sumMatrixOnGPU_2DGrid1DBlock_v1PfS_S_ii_param_0];
	ld.param.u64 	%rd5, [_Z31sumMatrixOnGPU_2DGrid1DBlock_v1PfS_S_ii_param_1];
	ld.param.u64 	%rd6, [_Z31sumMatrixOnGPU_2DGrid1DBlock_v1PfS_S_ii_param_2];
	ld.param.u32 	%r23, [_Z31sumMatrixOnGPU_2DGrid1DBlock_v1PfS_S_ii_param_3];
	ld.param.u32 	%r24, [_Z31sumMatrixOnGPU_2DGrid1DBlock_v1PfS_S_ii_param_4];
	cvta.to.global.u64 	%rd1, %rd6;
	cvta.to.global.u64 	%rd2, %rd5;
	cvta.to.global.u64 	%rd3, %rd4;
	mov.u32 	%r25, %ctaid.x;
	mov.u32 	%r26, %ntid.x;
	mov.u32 	%r27, %tid.x;
	mad.lo.s32 	%r1, %r25, %r26, %r27;
	setp.ge.u32 	%p1, %r1, %r23;
	setp.lt.s32 	%p2, %r24, 1;
	or.pred  	%p3, %p1, %p2;
	@%p3 bra 	$L__BB2_13;
	and.b32  	%r2, %r24, 15;
	setp.lt.u32 	%p4, %r24, 16;
	mov.b32 	%r34, 0;
	@%p4 bra 	$L__BB2_4;
	and.b32  	%r34, %r24, 2147483632;
	neg.s32 	%r32, %r34;
	shl.b32 	%r5, %r23, 4;
	mul.wide.s32 	%rd11, %r23, 4;
	mov.u32 	%r31, %r1;
$L__BB2_3:
	.pragma "nounroll";
	mul.wide.s32 	%rd7, %r31, 4;
	add.s64 	%rd8, %rd3, %rd7;
	ld.global.f32 	%f1, [%rd8];
	add.s64 	%rd9, %rd2, %rd7;
	ld.global.f32 	%f2, [%rd9];
	add.f32 	%f3, %f1, %f2;
	add.s64 	%rd10, %rd1, %rd7;
	st.global.f32 	[%rd10], %f3;
	add.s64 	%rd12, %rd8, %rd11;
	ld.global.f32 	%f4, [%rd12];
	add.s64 	%rd13, %rd9, %rd11;
	ld.global.f32 	%f5, [%rd13];
	add.f32 	%f6, %f4, %f5;
	add.s64 	%rd14, %rd10, %rd11;
	st.global.f32 	[%rd14], %f6;
	add.s64 	%rd15, %rd12, %rd11;
	ld.global.f32 	%f7, [%rd15];
	add.s64 	%rd16, %rd13, %rd11;
	ld.global.f32 	%f8, [%rd16];
	add.f32 	%f9, %f7, %f8;
	add.s64 	%rd17, %rd14, %rd11;
	st.global.f32 	[%rd17], %f9;
	add.s64 	%rd18, %rd15, %rd11;
	ld.global.f32 	%f10, [%rd18];
	add.s64 	%rd19, %rd16, %rd11;
	ld.global.f32 	%f11, [%rd19];
	add.f32 	%f12, %f10, %f11;
	add.s64 	%rd20, %rd17, %rd11;
	st.global.f32 	[%rd20], %f12;
	add.s64 	%rd21, %rd18, %rd11;
	ld.global.f32 	%f13, [%rd21];
	add.s64 	%rd22, %rd19, %rd11;
	ld.global.f32 	%f14, [%rd22];
	add.f32 	%f15, %f13, %f14;
	add.s64 	%rd23, %rd20, %rd11;
	st.global.f32 	[%rd23], %f15;
	add.s64 	%rd24, %rd21, %rd11;
	ld.global.f32 	%f16, [%rd24];
	add.s64 	%rd25, %rd22, %rd11;
	ld.global.f32 	%f17, [%rd25];
	add.f32 	%f18, %f16, %f17;
	add.s64 	%rd26, %rd23, %rd11;
	st.global.f32 	[%rd26], %f18;
	add.s64 	%rd27, %rd24, %rd11;
	ld.global.f32 	%f19, [%rd27];
	add.s64 	%rd28, %rd25, %rd11;
	ld.global.f32 	%f20, [%rd28];
	add.f32 	%f21, %f19, %f20;
	add.s64 	%rd29, %rd26, %rd11;
	st.global.f32 	[%rd29], %f21;
	add.s64 	%rd30, %rd27, %rd11;
	ld.global.f32 	%f22, [%rd30];
	add.s64 	%rd31, %rd28, %rd11;
	ld.global.f32 	%f23, [%rd31];
	add.f32 	%f24, %f22, %f23;
	add.s64 	%rd32, %rd29, %rd11;
	st.global.f32 	[%rd32], %f24;
	add.s64 	%rd33, %rd30, %rd11;
	ld.global.f32 	%f25, [%rd33];
	add.s64 	%rd34, %rd31, %rd11;
	ld.global.f32 	%f26, [%rd34];
	add.f32 	%f27, %f25, %f26;
	add.s64 	%rd35, %rd32, %rd11;
	st.global.f32 	[%rd35], %f27;
	add.s64 	%rd36, %rd33, %rd11;
	ld.global.f32 	%f28, [%rd36];
	add.s64 	%rd37, %rd34, %rd11;
	ld.global.f32 	%f29, [%rd37];
	add.f32 	%f30, %f28, %f29;
	add.s64 	%rd38, %rd35, %rd11;
	st.global.f32 	[%rd38], %f30;
	add.s64 	%rd39, %rd36, %rd11;
	ld.global.f32 	%f31, [%rd39];
	add.s64 	%rd40, %rd37, %rd11;
	ld.global.f32 	%f32, [%rd40];
	add.f32 	%f33, %f31, %f32;
	add.s64 	%rd41, %rd38, %rd11;
	st.global.f32 	[%rd41], %f33;
	add.s64 	%rd42, %rd39, %rd11;
	ld.global.f32 	%f34, [%rd42];
	add.s64 	%rd43, %rd40, %rd11;
	ld.global.f32 	%f35, [%rd43];
	add.f32 	%f36, %f34, %f35;
	add.s64 	%rd44, %rd41, %rd11;
	st.global.f32 	[%rd44], %f36;
	add.s64 	%rd45, %rd42, %rd11;
	ld.global.f32 	%f37, [%rd45];
	add.s64 	%rd46, %rd43, %rd11;
	ld.global.f32 	%f38, [%rd46];
	add.f32 	%f39, %f37, %f38;
	add.s64 	%rd47, %rd44, %rd11;
	st.global.f32 	[%rd47], %f39;
	add.s64 	%rd48, %rd45, %rd11;
	ld.global.f32 	%f40, [%rd48];
	add.s64 	%rd49, %rd46, %rd11;
	ld.global.f32 	%f41, [%rd49];
	add.f32 	%f42, %f40, %f41;
	add.s64 	%rd50, %rd47, %rd11;
	st.global.f32 	[%rd50], %f42;
	add.s64 	%rd51, %rd48, %rd11;
	ld.global.f32 	%f43, [%rd51];
	add.s64 	%rd52, %rd49, %rd11;
	ld.global.f32 	%f44, [%rd52];
	add.f32 	%f45, %f43, %f44;
	add.s64 	%rd53, %rd50, %rd11;
	st.global.f32 	[%rd53], %f45;
	add.s64 	%rd54, %rd51, %rd11;
	ld.global.f32 	%f46, [%rd54];
	add.s64 	%rd55, %rd52, %rd11;
	ld.global.f32 	%f47, [%rd55];
	add.f32 	%f48, %f46, %f47;
	add.s64 	%rd56, %rd53, %rd11;
	st.global.f32 	[%rd56], %f48;
	add.s32 	%r32, %r32, 16;
	add.s32 	%r31, %r31, %r5;
	setp.ne.s32 	%p5, %r32, 0;
	@%p5 bra 	$L__BB2_3;
$L__BB2_4:
	setp.eq.s32 	%p6, %r2, 0;
	@%p6 bra 	$L__BB2_13;
	and.b32  	%r11, %r24, 7;
	setp.lt.u32 	%p7, %r2, 8;
	@%p7 bra 	$L__BB2_7;
	mad.lo.s32 	%r29, %r34, %r23, %r1;
	mul.wide.s32 	%rd57, %r29, 4;
	add.s64 	%rd58, %rd3, %rd57;
	ld.global.f32 	%f49, [%rd58];
	add.s64 	%rd59, %rd2, %rd57;
	ld.global.f32 	%f50, [%rd59];
	add.f32 	%f51, %f49, %f50;
	add.s64 	%rd60, %rd1, %rd57;
	st.global.f32 	[%rd60], %f51;
	mul.wide.s32 	%rd61, %r23, 4;
	add.s64 	%rd62, %rd58, %rd61;
	ld.global.f32 	%f52, [%rd62];
	add.s64 	%rd63, %rd59, %rd61;
	ld.global.f32 	%f53, [%rd63];
	add.f32 	%f54, %f52, %f53;
	add.s64 	%rd64, %rd60, %rd61;
	st.global.f32 	[%rd64], %f54;
	add.s64 	%rd65, %rd62, %rd61;
	ld.global.f32 	%f55, [%rd65];
	add.s64 	%rd66, %rd63, %rd61;
	ld.global.f32 	%f56, [%rd66];
	add.f32 	%f57, %f55, %f56;
	add.s64 	%rd67, %rd64, %rd61;
	st.global.f32 	[%rd67], %f57;
	add.s64 	%rd68, %rd65, %rd61;
	ld.global.f32 	%f58, [%rd68];
	add.s64 	%rd69, %rd66, %rd61;
	ld.global.f32 	%f59, [%rd69];
	add.f32 	%f60, %f58, %f59;
	add.s64 	%rd70, %rd67, %rd61;
	st.global.f32 	[%rd70], %f60;
	add.s64 	%rd71, %rd68, %rd61;
	ld.global.f32 	%f61, [%rd71];
	add.s64 	%rd72, %rd69, %rd61;
	ld.global.f32 	%f62, [%rd72];
	add.f32 	%f63, %f61, %f62;
	add.s64 	%rd73, %rd70, %rd61;
	st.global.f32 	[%rd73], %f63;
	add.s64 	%rd74, %rd71, %rd61;
	ld.global.f32 	%f64, [%rd74];
	add.s64 	%rd75, %rd72, %rd61;
	ld.global.f32 	%f65, [%rd75];
	add.f32 	%f66, %f64, %f65;
	add.s64 	%rd76, %rd73, %rd61;
	st.global.f32 	[%rd76], %f66;
	add.s64 	%rd77, %rd74, %rd61;
	ld.global.f32 	%f67, [%rd77];
	add.s64 	%rd78, %rd75, %rd61;
	ld.global.f32 	%f68, [%rd78];
	add.f32 	%f69, %f67, %f68;
	add.s64 	%rd79, %rd76, %rd61;
	st.global.f32 	[%rd79], %f69;
	add.s64 	%rd80, %rd77, %rd61;
	ld.global.f32 	%f70, [%rd80];
	add.s64 	%rd81, %rd78, %rd61;
	ld.global.f32 	%f71, [%rd81];
	add.f32 	%f72, %f70, %f71;
	add.s64 	%rd82, %rd79, %rd61;
	st.global.f32 	[%rd82], %f72;
	add.s32 	%r34, %r34, 8;
$L__BB2_7:
	setp.eq.s32 	%p8, %r11, 0;
	@%p8 bra 	$L__BB2_13;
	and.b32  	%r14, %r24, 3;
	setp.lt.u32 	%p9, %r11, 4;
	@%p9 bra 	$L__BB2_10;
	mad.lo.s32 	%r30, %r34, %r23, %r1;
	mul.wide.s32 	%rd83, %r30, 4;
	add.s64 	%rd84, %rd3, %rd83;
	ld.global.f32 	%f73, [%rd84];
	add.s64 	%rd85, %rd2, %rd83;
	ld.global.f32 	%f74, [%rd85];
	add.f32 	%f75, %f73, %f74;
	add.s64 	%rd86, %rd1, %rd83;
	st.global.f32 	[%rd86], %f75;
	mul.wide.s32 	%rd87, %r23, 4;
	add.s64 	%rd88, %rd84, %rd87;
	ld.global.f32 	%f76, [%rd88];
	add.s64 	%rd89, %rd85, %rd87;
	ld.global.f32 	%f77, [%rd89];
	add.f32 	%f78, %f76, %f77;
	add.s64 	%rd90, %rd86, %rd87;
	st.global.f32 	[%rd90], %f78;
	add.s64 	%rd91, %rd88, %rd87;
	ld.global.f32 	%f79, [%rd91];
	add.s64 	%rd92, %rd89, %rd87;
	ld.global.f32 	%f80, [%rd92];
	add.f32 	%f81, %f79, %f80;
	add.s64 	%rd93, %rd90, %rd87;
	st.global.f32 	[%rd93], %f81;
	add.s64 	%rd94, %rd91, %rd87;
	ld.global.f32 	%f82, [%rd94];
	add.s64 	%rd95, %rd92, %rd87;
	ld.global.f32 	%f83, [%rd95];
	add.f32 	%f84, %f82, %f83;
	add.s64 	%rd96, %rd93, %rd87;
	st.global.f32 	[%rd96], %f84;
	add.s32 	%r34, %r34, 4;
$L__BB2_10:
	setp.eq.s32 	%p10, %r14, 0;
	@%p10 bra 	$L__BB2_13;
	mad.lo.s32 	%r37, %r34, %r23, %r1;
	neg.s32 	%r36, %r14;
$L__BB2_12:
	.pragma "nounroll";
	mul.wide.s32 	%rd97, %r37, 4;
	add.s64 	%rd98, %rd3, %rd97;
	ld.global.f32 	%f85, [%rd98];
	add.s64 	%rd99, %rd2, %rd97;
	ld.global.f32 	%f86, [%rd99];
	add.f32 	%f87, %f85, %f86;
	add.s64 	%rd100, %rd1, %rd97;
	st.global.f32 	[%rd100], %f87;
	add.s32 	%r37, %r37, %r23;
	add.s32 	%r36, %r36, 1;
	setp.ne.s32 	%p11, %r36, 0;
	@%p11 bra 	$L__BB2_12;
$L__BB2_13:
	ret;

}
	// .globl	_Z31sumMatrixOnGPU_2DGrid1DBlock_v2PfS_S_ii
.visible .entry _Z31sumMatrixOnGPU_2DGrid1DBlock_v2PfS_S_ii(
	.param .u64 .ptr .align 1 _Z31sumMatrixOnGPU_2DGrid1DBlock_v2PfS_S_ii_param_0,
	.param .u64 .ptr .align 1 _Z31sumMatrixOnGPU_2DGrid1DBlock_v2PfS_S_ii_param_1,
	.param .u64 .ptr .align 1 _Z31sumMatrixOnGPU_2DGrid1DBlock_v2PfS_S_ii_param_2,
	.param .u32 _Z31sumMatrixOnGPU_2DGrid1DBlock_v2PfS_S_ii_param_3,
	.param .u32 _Z31sumMatrixOnGPU_2DGrid1DBlock_v2PfS_S_ii_param_4
)
{
	.reg .pred 	%p<12>;
	.reg .b32 	%r<38>;
	.reg .b32 	%f<88>;
	.reg .b64 	%rd<101>;

	ld.param.u64 	%rd4, [_Z31sumMatrixOnGPU_2DGrid1DBlock_v2PfS_S_ii_param_0];
	ld.param.u64 	%rd5, [_Z31sumMatrixOnGPU_2DGrid1DBlock_v2PfS_S_ii_param_1];
	ld.param.u64 	%rd6, [_Z31sumMatrixOnGPU_2DGrid1DBlock_v2PfS_S_ii_param_2];
	ld.param.u32 	%r23, [_Z31sumMatrixOnGPU_2DGrid1DBlock_v2PfS_S_ii_param_3];
	ld.param.u32 	%r24, [_Z31sumMatrixOnGPU_2DGrid1DBlock_v2PfS_S_ii_param_4];
	cvta.to.global.u64 	%rd1, %rd6;
	cvta.to.global.u64 	%rd2, %rd5;
	cvta.to.global.u64 	%rd3, %rd4;
	mov.u32 	%r25, %ctaid.x;
	mov.u32 	%r26, %ntid.x;
	mov.u32 	%r27, %tid.x;
	mad.lo.s32 	%r1, %r25, %r26, %r27;
	setp.ge.u32 	%p1, %r1, %r23;
	setp.lt.s32 	%p2, %r24, 1;
	or.pred  	%p3, %p1, %p2;
	@%p3 bra 	$L__BB3_13;
	and.b32  	%r2, %r24, 15;
	setp.lt.u32 	%p4, %r24, 16;
	mov.b32 	%r34, 0;
	@%p4 bra 	$L__BB3_4;
	and.b32  	%r34, %r24, 2147483632;
	neg.s32 	%r32, %r34;
	shl.b32 	%r5, %r23, 4;
	mul.wide.s32 	%rd11, %r23, 4;
	mov.u32 	%r31, %r1;
$L__BB3_3:
	.pragma "nounroll";
	mul.wide.s32 	%rd7, %r31, 4;
	add.s64 	%rd8, %rd3, %rd7;
	ld.global.f32 	%f1, [%rd8];
	add.s64 	%rd9, %rd2, %rd7;
	ld.global.f32 	%f2, [%rd9];
	add.f32 	%f3, %f1, %f2;
	add.s64 	%rd10, %rd1, %rd7;
	st.global.f32 	[%rd10], %f3;
	add.s64 	%rd12, %rd8, %rd11;
	ld.global.f32 	%f4, [%rd12];
	add.s64 	%rd13, %rd9, %rd11;
	ld.global.f32 	%f5, [%rd13];
	add.f32 	%f6, %f4, %f5;
	add.s64 	%rd14, %rd10, %rd11;
	st.global.f32 	[%rd14], %f6;
	add.s64 	%rd15, %rd12, %rd11;
	ld.global.f32 	%f7, [%rd15];
	add.s64 	%rd16, %rd13, %rd11;
	ld.global.f32 	%f8, [%rd16];
	add.f32 	%f9, %f7, %f8;
	add.s64 	%rd17, %rd14, %rd11;
	st.global.f32 	[%rd17], %f9;
	add.s64 	%rd18, %rd15, %rd11;
	ld.global.f32 	%f10, [%rd18];
	add.s64 	%rd19, %rd16, %rd11;
	ld.global.f32 	%f11, [%rd19];
	add.f32 	%f12, %f10, %f11;
	add.s64 	%rd20, %rd17, %rd11;
	st.global.f32 	[%rd20], %f12;
	add.s64 	%rd21, %rd18, %rd11;
	ld.global.f32 	%f13, [%rd21];
	add.s64 	%rd22, %rd19, %rd11;
	ld.global.f32 	%f14, [%rd22];
	add.f32 	%f15, %f13, %f14;
	add.s64 	%rd23, %rd20, %rd11;
	st.global.f32 	[%rd23], %f15;
	add.s64 	%rd24, %rd21, %rd11;
	ld.global.f32 	%f16, [%rd24];
	add.s64 	%rd25, %rd22, %rd11;
	ld.global.f32 	%f17, [%rd25];
	add.f32 	%f18, %f16, %f17;
	add.s64 	%rd26, %rd23, %rd11;
	st.global.f32 	[%rd26], %f18;
	add.s64 	%rd27, %rd24, %rd11;
	ld.global.f32 	%f19, [%rd27];
	add.s64 	%rd28, %rd25, %rd11;
	ld.global.f32 	%f20, [%rd28];
	add.f32 	%f21, %f19, %f20;
	add.s64 	%rd29, %rd26, %rd11;
	st.global.f32 	[%rd29], %f21;
	add.s64 	%rd30, %rd27, %rd11;
	ld.global.f32 	%f22, [%rd30];
	add.s64 	%rd31, %rd28, %rd11;
	ld.global.f32 	%f23, [%rd31];
	add.f32 	%f24, %f22, %f23;
	add.s64 	%rd32, %rd29, %rd11;
	st.global.f32 	[%rd32], %f24;
	add.s64 	%rd33, %rd30, %rd11;
	ld.global.f32 	%f25, [%rd33];
	add.s64 	%rd34, %rd31, %rd11;
	ld.global.f32 	%f26, [%rd34];
	add.f32 	%f27, %f25, %f26;
	add.s64 	%rd35, %rd32, %rd11;
	st.global.f32 	[%rd35], %f27;
	add.s64 	%rd36, %rd33, %rd11;
	ld.global.f32 	%f28, [%rd36];
	add.s64 	%rd37, %rd34, %rd11;
	ld.global.f32 	%f29, [%rd37];
	add.f32 	%f30, %f28, %f29;
	add.s64 	%rd38, %rd35, %rd11;
	st.global.f32 	[%rd38], %f30;
	add.s64 	%rd39, %rd36, %rd11;
	ld.global.f32 	%f31, [%rd39];
	add.s64 	%rd40, %rd37, %rd11;
	ld.global.f32 	%f32, [%rd40];
	add.f32 	%f33, %f31, %f32;
	add.s64 	%rd41, %rd38, %rd11;
	st.global.f32 	[%rd41], %f33;
	add.s64 	%rd42, %rd39, %rd11;
	ld.global.f32 	%f34, [%rd42];
	add.s64 	%rd43, %rd40, %rd11;
	ld.global.f32 	%f35, [%rd43];
	add.f32 	%f36, %f34, %f35;
	add.s64 	%rd44, %rd41, %rd11;
	st.global.f32 	[%rd44], %f36;
	add.s64 	%rd45, %rd42, %rd11;
	ld.global.f32 	%f37, [%rd45];
	add.s64 	%rd46, %rd43, %rd11;
	ld.global.f32 	%f38, [%rd46];
	add.f32 	%f39, %f37, %f38;
	add.s64 	%rd47, %rd44, %rd11;
	st.global.f32 	[%rd47], %f39;
	add.s64 	%rd48, %rd45, %rd11;
	ld.global.f32 	%f40, [%rd48];
	add.s64 	%rd49, %rd46, %rd11;
	ld.global.f32 	%f41, [%rd49];
	add.f32 	%f42, %f40, %f41;
	add.s64 	%rd50, %rd47, %rd11;
	st.global.f32 	[%rd50], %f42;
	add.s64 	%rd51, %rd48, %rd11;
	ld.global.f32 	%f43, [%rd51];
	add.s64 	%rd52, %rd49, %rd11;
	ld.global.f32 	%f44, [%rd52];
	add.f32 	%f45, %f43, %f44;
	add.s64 	%rd53, %rd50, %rd11;
	st.global.f32 	[%rd53], %f45;
	add.s64 	%rd54, %rd51, %rd11;
	ld.global.f32 	%f46, [%rd54];
	add.s64 	%rd55, %rd52, %rd11;
	ld.global.f32 	%f47, [%rd55];
	add.f32 	%f48, %f46, %f47;
	add.s64 	%rd56, %rd53, %rd11;
	st.global.f32 	[%rd56], %f48;
	add.s32 	%r32, %r32, 16;
	add.s32 	%r31, %r31, %r5;
	setp.ne.s32 	%p5, %r32, 0;
	@%p5 bra 	$L__BB3_3;
$L__BB3_4:
	setp.eq.s32 	%p6, %r2, 0;
	@%p6 bra 	$L__BB3_13;
	and.b32  	%r11, %r24, 7;
	setp.lt.u32 	%p7, %r2, 8;
	@%p7 bra 	$L__BB3_7;
	mad.lo.s32 	%r29, %r34, %r23, %r1;
	mul.wide.s32 	%rd57, %r29, 4;
	add.s64 	%rd58, %rd3, %rd57;
	ld.global.f32 	%f49, [%rd58];
	add.s64 	%rd59, %rd2, %rd57;
	ld.global.f32 	%f50, [%rd59];
	add.f32 	%f51, %f49, %f50;
	add.s64 	%rd60, %rd1, %rd57;
	st.global.f32 	[%rd60], %f51;
	mul.wide.s32 	%rd61, %r23, 4;
	add.s64 	%rd62, %rd58, %rd61;
	ld.global.f32 	%f52, [%rd62];
	add.s64 	%rd63, %rd59, %rd61;
	ld.global.f32 	%f53, [%rd63];
	add.f32 	%f54, %f52, %f53;
	add.s64 	%rd64, %rd60, %rd61;
	st.global.f32 	[%rd64], %f54;
	add.s64 	%rd65, %rd62, %rd61;
	ld.global.f32 	%f55, [%rd65];
	add.s64 	%rd66, %rd63, %rd61;
	ld.global.f32 	%f56, [%rd66];
	add.f32 	%f57, %f55, %f56;
	add.s64 	%rd67, %rd64, %rd61;
	st.global.f32 	[%rd67], %f57;
	add.s64 	%rd68, %rd65, %rd61;
	ld.global.f32 	%f58, [%rd68];
	add.s64 	%rd69, %rd66, %rd61;
	ld.global.f32 	%f59, [%rd69];
	add.f32 	%f60, %f58, %f59;
	add.s64 	%rd70, %rd67, %rd61;
	st.global.f32 	[%rd70], %f60;
	add.s64 	%rd71, %rd68, %rd61;
	ld.global.f32 	%f61, [%rd71];
	add.s64 	%rd72, %rd69, %rd61;
	ld.global.f32 	%f62, [%rd72];
	add.f32 	%f63, %f61, %f62;
	add.s64 	%rd73, %rd70, %rd61;
	st.global.f32 	[%rd73], %f63;
	add.s64 	%rd74, %rd71, %rd61;
	ld.global.f32 	%f64, [%rd74];
	add.s64 	%rd75, %rd72, %rd61;
	ld.global.f32 	%f65, [%rd75];
	add.f32 	%f66, %f64, %f65;
	add.s64 	%rd76, %rd73, %rd61;
	st.global.f32 	[%rd76], %f66;
	add.s64 	%rd77, %rd74, %rd61;
	ld.global.f32 	%f67, [%rd77];
	add.s64 	%rd78, %rd75, %rd61;
	ld.global.f32 	%f68, [%rd78];
	add.f32 	%f69, %f67, %f68;
	add.s64 	%rd79, %rd76, %rd61;
	st.global.f32 	[%rd79], %f69;
	add.s64 	%rd80, %rd77, %rd61;
	ld.global.f32 	%f70, [%rd80];
	add.s64 	%rd81, %rd78, %rd61;
	ld.global.f32 	%f71, [%rd81];
	add.f32 	%f72, %f70, %f71;
	add.s64 	%rd82, %rd79, %rd61;
	st.global.f32 	[%rd82], %f72;
	add.s32 	%r34, %r34, 8;
$L__BB3_7:
	setp.eq.s32 	%p8, %r11, 0;
	@%p8 bra 	$L__BB3_13;
	and.b32  	%r14, %r24, 3;
	setp.lt.u32 	%p9, %r11, 4;
	@%p9 bra 	$L__BB3_10;
	mad.lo.s32 	%r30, %r34, %r23, %r1;
	mul.wide.s32 	%rd83, %r30, 4;
	add.s64 	%rd84, %rd3, %rd83;
	ld.global.f32 	%f73, [%rd84];
	add.s64 	%rd85, %rd2, %rd83;
	ld.global.f32 	%f74, [%rd85];
	add.f32 	%f75, %f73, %f74;
	add.s64 	%rd86, %rd1, %rd83;
	st.global.f32 	[%rd86], %f75;
	mul.wide.s32 	%rd87, %r23, 4;
	add.s64 	%rd88, %rd84, %rd87;
	ld.global.f32 	%f76, [%rd88];
	add.s64 	%rd89, %rd85, %rd87;
	ld.global.f32 	%f77, [%rd89];
	add.f32 	%f78, %f76, %f77;
	add.s64 	%rd90, %rd86, %rd87;
	st.global.f32 	[%rd90], %f78;
	add.s64 	%rd91, %rd88, %rd87;
	ld.global.f32 	%f79, [%rd91];
	add.s64 	%rd92, %rd89, %rd87;
	ld.global.f32 	%f80, [%rd92];
	add.f32 	%f81, %f79, %f80;
	add.s64 	%rd93, %rd90, %rd87;
	st.global.f32 	[%rd93], %f81;
	add.s64 	%rd94, %rd91, %rd87;
	ld.global.f32 	%f82, [%rd94];
	add.s64 	%rd95, %rd92, %rd87;
	ld.global.f32 	%f83, [%rd95];
	add.f32 	%f84, %f82, %f83;
	add.s64 	%rd96, %rd93, %rd87;
	st.global.f32 	[%rd96], %f84;
	add.s32 	%r34, %r34, 4;
$L__BB3_10:
	setp.eq.s32 	%p10, %r14, 0;
	@%p10 bra 	$L__BB3_13;
	mad.lo.s32 	%r37, %r34, %r23, %r1;
	neg.s32 	%r36, %r14;
$L__BB3_12:
	.pragma "nounroll";
	mul.wide.s32 	%rd97, %r37, 4;
	add.s64 	%rd98, %rd3, %rd97;
	ld.global.f32 	%f85, [%rd98];
	add.s64 	%rd99, %rd2, %rd97;
	ld.global.f32 	%f86, [%rd99];
	add.f32 	%f87, %f85, %f86;
	add.s64 	%rd100, %rd1, %rd97;
	st.global.f32 	[%rd100], %f87;
	add.s32 	%r37, %r37, %r23;
	add.s32 	%r36, %r36, 1;
	setp.ne.s32 	%p11, %r36, 0;
	@%p11 bra 	$L__BB3_12;
$L__BB3_13:
	ret;

}
	// .globl	_Z22sumMatrixOnGPU_2D2D_v1PfS_S_ii
.visible .entry _Z22sumMatrixOnGPU_2D2D_v1PfS_S_ii(
	.param .u64 .ptr .align 1 _Z22sumMatrixOnGPU_2D2D_v1PfS_S_ii_param_0,
	.param .u64 .ptr .align 1 _Z22sumMatrixOnGPU_2D2D_v1PfS_S_ii_param_1,
	.param .u64 .ptr .align 1 _Z22sumMatrixOnGPU_2D2D_v1PfS_S_ii_param_2,
	.param .u32 _Z22sumMatrixOnGPU_2D2D_v1PfS_S_ii_param_3,
	.param .u32 _Z22sumMatrixOnGPU_2D2D_v1PfS_S_ii_param_4
)
{
	.reg .b32 	%r<11>;
	.reg .b32 	%f<4>;
	.reg .b64 	%rd<11>;

	ld.param.u64 	%rd1, [_Z22sumMatrixOnGPU_2D2D_v1PfS_S_ii_param_0];
	ld.param.u64 	%rd2, [_Z22sumMatrixOnGPU_2D2D_v1PfS_S_ii_param_1];
	ld.param.u64 	%rd3, [_Z22sumMatrixOnGPU_2D2D_v1PfS_S_ii_param_2];
	cvta.to.global.u64 	%rd4, %rd3;
	cvta.to.global.u64 	%rd5, %rd2;
	cvta.to.global.u64 	%rd6, %rd1;
	mov.u32 	%r1, %ctaid.x;
	mov.u32 	%r2, %ctaid.y;
	mov.u32 	%r3, %nctaid.x;
	mad.lo.s32 	%r4, %r2, %r3, %r1;
	mov.u32 	%r5, %ntid.x;
	mov.u32 	%r6, %ntid.y;
	mov.u32 	%r7, %tid.y;
	mov.u32 	%r8, %tid.x;
	mad.lo.s32 	%r9, %r4, %r6, %r7;
	mad.lo.s32 	%r10, %r9, %r5, %r8;
	mul.wide.u32 	%rd7, %r10, 4;
	add.s64 	%rd8, %rd6, %rd7;
	ld.global.f32 	%f1, [%rd8];
	add.s64 	%rd9, %rd5, %rd7;
	ld.global.f32 	%f2, [%rd9];
	add.f32 	%f3, %f1, %f2;
	add.s64 	%rd10, %rd4, %rd7;
	st.global.f32 	[%rd10], %f3;
	ret;

}
	// .globl	_Z22sumMatrixOnGPU_2D2D_v2PfS_S_ii
.visible .entry _Z22sumMatrixOnGPU_2D2D_v2PfS_S_ii(
	.param .u64 .ptr .align 1 _Z22sumMatrixOnGPU_2D2D_v2PfS_S_ii_param_0,
	.param .u64 .ptr .align 1 _Z22sumMatrixOnGPU_2D2D_v2PfS_S_ii_param_1,
	.param .u64 .ptr .align 1 _Z22sumMatrixOnGPU_2D2D_v2PfS_S_ii_param_2,
	.param .u32 _Z22sumMatrixOnGPU_2D2D_v2PfS_S_ii_param_3,
	.param .u32 _Z22sumMatrixOnGPU_2D2D_v2PfS_S_ii_param_4
)
{
	.reg .pred 	%p<4>;
	.reg .b32 	%r<14>;
	.reg .b32 	%f<4>;
	.reg .b64 	%rd<11>;

	ld.param.u64 	%rd1, [_Z22sumMatrixOnGPU_2D2D_v2PfS_S_ii_param_0];
	ld.param.u64 	%rd2, [_Z22sumMatrixOnGPU_2D2D_v2PfS_S_ii_param_1];
	ld.param.u64 	%rd3, [_Z22sumMatrixOnGPU_2D2D_v2PfS_S_ii_param_2];
	ld.param.u32 	%r2, [_Z22sumMatrixOnGPU_2D2D_v2PfS_S_ii_param_3];
	ld.param.u32 	%r3, [_Z22sumMatrixOnGPU_2D2D_v2PfS_S_ii_param_4];
	mov.u32 	%r5, %tid.x;
	mov.u32 	%r6, %ctaid.x;
	mov.u32 	%r7, %ntid.x;
	mad.lo.s32 	%r8, %r6, %r7, %r5;
	mov.u32 	%r9, %tid.y;
	mov.u32 	%r10, %ctaid.y;
	mov.u32 	%r11, %ntid.y;
	mad.lo.s32 	%r12, %r10, %r11, %r9;
	mad.lo.s32 	%r1, %r2, %r12, %r8;
	setp.ge.u32 	%p1, %r8, %r2;
	setp.ge.u32 	%p2, %r12, %r3;
	or.pred  	%p3, %p1, %p2;
	@%p3 bra 	$L__BB5_2;
	cvta.to.global.u64 	%rd4, %rd1;
	cvta.to.global.u64 	%rd5, %rd2;
	cvta.to.global.u64 	%rd6, %rd3;
	mul.wide.u32 	%rd7, %r1, 4;
	add.s64 	%rd8, %rd4, %rd7;
	ld.global.f32 	%f1, [%rd8];
	add.s64 	%rd9, %rd5, %rd7;
	ld.global.f32 	%f2, [%rd9];
	add.f32 	%f3, %f1, %f2;
	add.s64 	%rd10, %rd6, %rd7;
	st.global.f32 	[%rd10], %f3;
$L__BB5_2:
	ret;

}


// ===== COMPILED SASS (sm_100) =====

	.target	sm_100

	.elftype	@"ET_EXEC"


//--------------------- .note.nv.tkinfo           --------------------------
	.section	.note.nv.tkinfo,"",@"SHT_NOTE"
	.sectionflags	@"SHF_NOTE_NV_TKINFO"
	.tkinfo
        /*0018*/ 	.word	0x00000002
        /*0030*/ 	.string	""
        /*0030*/ 	.string	"ptxas"
        /*0030*/ 	.string	"Cuda compilation tools, release 13.0, V13.0.88"
        /*0030*/ 	.string	"Build cuda_13.0.r13.0/compiler.36424714_0"
        /*0030*/ 	.string	"-arch sm_100 -m 64 "



//--------------------- .note.nv.cuinfo           --------------------------
	.section	.note.nv.cuinfo,"",@"SHT_NOTE"
	.sectionflags	@"SHF_NOTE_NV_CUINFO"
        /*0018*/ 	.short	0x0002
        /*001a*/ 	.short	0x0064
        /*001c*/ 	.short	0x0082
	.zero		2


//--------------------- .nv.info                  --------------------------
	.section	.nv.info,"",@"SHT_CUDA_INFO"
	.align	4


	//----- nvinfo : EIATTR_REGCOUNT
	.align		4
        /*0000*/ 	.byte	0x04, 0x2f
        /*0002*/ 	.short	(.L_1 - .L_0)
	.align		4
.L_0:
        /*0004*/ 	.word	index@(_Z22sumMatrixOnGPU_1D1D_v1PfS_S_ii)
        /*0008*/ 	.word	0x0000000c


	//----- nvinfo : EIATTR_FRAME_SIZE
	.align		4
.L_1:
        /*000c*/ 	.byte	0x04, 0x11
        /*000e*/ 	.short	(.L_3 - .L_2)
	.align		4
.L_2:
        /*0010*/ 	.word	index@(_Z22sumMatrixOnGPU_1D1D_v1PfS_S_ii)
        /*0014*/ 	.word	0x00000000


	//----- nvinfo : EIATTR_REGCOUNT
	.align		4
.L_3:
        /*0018*/ 	.byte	0x04, 0x2f
        /*001a*/ 	.short	(.L_5 - .L_4)
	.align		4
.L_4:
        /*001c*/ 	.word	index@(_Z22sumMatrixOnGPU_1D1D_v2PfS_S_ii)
        /*0020*/ 	.word	0x0000001e


	//----- nvinfo : EIATTR_FRAME_SIZE
	.align		4
.L_5:
        /*0024*/ 	.byte	0x04, 0x11
        /*0026*/ 	.short	(.L_7 - .L_6)
	.align		4
.L_6:
        /*0028*/ 	.word	index@(_Z22sumMatrixOnGPU_1D1D_v2PfS_S_ii)
        /*002c*/ 	.word	0x00000000


	//----- nvinfo : EIATTR_REGCOUNT
	.align		4
.L_7:
        /*0030*/ 	.byte	0x04, 0x2f
        /*0032*/ 	.short	(.L_9 - .L_8)
	.align		4
.L_8:
        /*0034*/ 	.word	index@(_Z31sumMatrixOnGPU_2DGrid1DBlock_v1PfS_S_ii)
        /*0038*/ 	.word	0x0000001e


	//----- nvinfo : EIATTR_FRAME_SIZE
	.align		4
.L_9:
        /*003c*/ 	.byte	0x04, 0x11
        /*003e*/ 	.short	(.L_11 - .L_10)
	.align		4
.L_10:
        /*0040*/ 	.word	index@(_Z31sumMatrixOnGPU_2DGrid1DBlock_v1PfS_S_ii)
        /*0044*/ 	.word	0x00000000


	//----- nvinfo : EIATTR_REGCOUNT
	.align		4
.L_11:
        /*0048*/ 	.byte	0x04, 0x2f
        /*004a*/ 	.short	(.L_13 - .L_12)
	.align		4
.L_12:
        /*004c*/ 	.word	index@(_Z31sumMatrixOnGPU_2DGrid1DBlock_v2PfS_S_ii)
        /*0050*/ 	.word	0x0000001e


	//----- nvinfo : EIATTR_FRAME_SIZE
	.align		4
.L_13:
        /*0054*/ 	.byte	0x04, 0x11
        /*0056*/ 	.short	(.L_15 - .L_14)
	.align		4
.L_14:
        /*0058*/ 	.word	index@(_Z31sumMatrixOnGPU_2DGrid1DBlock_v2PfS_S_ii)
        /*005c*/ 	.word	0x00000000


	//----- nvinfo : EIATTR_REGCOUNT
	.align		4
.L_15:
        /*0060*/ 	.byte	0x04, 0x2f
        /*0062*/ 	.short	(.L_17 - .L_16)
	.align		4
.L_16:
        /*0064*/ 	.word	index@(_Z22sumMatrixOnGPU_2D2D_v1PfS_S_ii)
        /*0068*/ 	.word	0x0000000c


	//----- nvinfo : EIATTR_FRAME_SIZE
	.align		4
.L_17:
        /*006c*/ 	.byte	0x04, 0x11
        /*006e*/ 	.short	(.L_19 - .L_18)
	.align		4
.L_18:
        /*0070*/ 	.word	index@(_Z22sumMatrixOnGPU_2D2D_v1PfS_S_ii)
        /*0074*/ 	.word	0x00000000


	//----- nvinfo : EIATTR_REGCOUNT
	.align		4
.L_19:
        /*0078*/ 	.byte	0x04, 0x2f
        /*007a*/ 	.short	(.L_21 - .L_20)
	.align		4
.L_20:
        /*007c*/ 	.word	index@(_Z22sumMatrixOnGPU_2D2D_v2PfS_S_ii)
        /*0080*/ 	.word	0x0000000c


	//----- nvinfo : EIATTR_FRAME_SIZE
	.align		4
.L_21:
        /*0084*/ 	.byte	0x04, 0x11
        /*0086*/ 	.short	(.L_23 - .L_22)
	.align		4
.L_22:
        /*0088*/ 	.word	index@(_Z22sumMatrixOnGPU_2D2D_v2PfS_S_ii)
        /*008c*/ 	.word	0x00000000


	//----- nvinfo : EIATTR_MIN_STACK_SIZE
	.align		4
.L_23:
        /*0090*/ 	.byte	0x04, 0x12
        /*0092*/ 	.short	(.L_25 - .L_24)
	.align		4
.L_24:
        /*0094*/ 	.word	index@(_Z22sumMatrixOnGPU_2D2D_v2PfS_S_ii)
        /*0098*/ 	.word	0x00000000


	//----- nvinfo : EIATTR_MIN_STACK_SIZE
	.align		4
.L_25:
        /*009c*/ 	.byte	0x04, 0x12
        /*009e*/ 	.short	(.L_27 - .L_26)
	.align		4
.L_26:
        /*00a0*/ 	.word	index@(_Z22sumMatrixOnGPU_2D2D_v1PfS_S_ii)
        /*00a4*/ 	.word	0x00000000


	//----- nvinfo : EIATTR_MIN_STACK_SIZE
	.align		4
.L_27:
        /*00a8*/ 	.byte	0x04, 0x12
        /*00aa*/ 	.short	(.L_29 - .L_28)
	.align		4
.L_28:
        /*00ac*/ 	.word	index@(_Z31sumMatrixOnGPU_2DGrid1DBlock_v2PfS_S_ii)
        /*00b0*/ 	.word	0x00000000


	//----- nvinfo : EIATTR_MIN_STACK_SIZE
	.align		4
.L_29:
        /*00b4*/ 	.byte	0x04, 0x12
        /*00b6*/ 	.short	(.L_31 - .L_30)
	.align		4
.L_30:
        /*00b8*/ 	.word	index@(_Z31sumMatrixOnGPU_2DGrid1DBlock_v1PfS_S_ii)
        /*00bc*/ 	.word	0x00000000


	//----- nvinfo : EIATTR_MIN_STACK_SIZE
	.align		4
.L_31:
        /*00c0*/ 	.byte	0x04, 0x12
        /*00c2*/ 	.short	(.L_33 - .L_32)
	.align		4
.L_32:
        /*00c4*/ 	.word	index@(_Z22sumMatrixOnGPU_1D1D_v2PfS_S_ii)
        /*00c8*/ 	.word	0x00000000


	//----- nvinfo : EIATTR_MIN_STACK_SIZE
	.align		4
.L_33:
        /*00cc*/ 	.byte	0x04, 0x12
        /*00ce*/ 	.short	(.L_35 - .L_34)
	.align		4
.L_34:
        /*00d0*/ 	.word	index@(_Z22sumMatrixOnGPU_1D1D_v1PfS_S_ii)
        /*00d4*/ 	.word	0x00000000
.L_35:


//--------------------- .nv.compat                --------------------------
	.section	.nv.compat,"",@"SHT_CUDA_COMPAT_INFO"
	.align	4
        /*0000*/ 	.byte	0x02, 0x09, 0x00, 0x00, 0x02, 0x02, 0x01, 0x00, 0x02, 0x05, 0x05, 0x00, 0x03, 0x07, 0x01, 0x01
        /*0010*/ 	.byte	0x02, 0x03, 0x00, 0x00, 0x02, 0x06, 0x01, 0x00, 0x04, 0x0b, 0x08, 0x00, 0x09, 0x00, 0x00, 0x00
        /*0020*/ 	.byte	0x00, 0x00, 0x00, 0x00


//--------------------- .nv.info._Z22sumMatrixOnGPU_2D2D_v2PfS_S_ii --------------------------
	.section	.nv.info._Z22sumMatrixOnGPU_2D2D_v2PfS_S_ii,"",@"SHT_CUDA_INFO"
	.sectionflags	@""
	.align	4


	//----- nvinfo : EIATTR_CUDA_API_VERSION
	.align		4
        /*0000*/ 	.byte	0x04, 0x37
        /*0002*/ 	.short	(.L_37 - .L_36)
.L_36:
        /*0004*/ 	.word	0x00000082


	//----- nvinfo : EIATTR_KPARAM_INFO
	.align		4
.L_37:
        /*0008*/ 	.byte	0x04, 0x17
        /*000a*/ 	.short	(.L_39 - .L_38)
.L_38:
        /*000c*/ 	.word	0x00000000
        /*0010*/ 	.short	0x0004
        /*0012*/ 	.short	0x001c
        /*0014*/ 	.byte	0x00, 0xf0, 0x11, 0x00


	//----- nvinfo : EIATTR_KPARAM_INFO
	.align		4
.L_39:
        /*0018*/ 	.byte	0x04, 0x17
        /*001a*/ 	.short	(.L_41 - .L_40)
.L_40:
        /*001c*/ 	.word	0x00000000
        /*0020*/ 	.short	0x0003
        /*0022*/ 	.short	0x0018
        /*0024*/ 	.byte	0x00, 0xf0, 0x11, 0x00


	//----- nvinfo : EIATTR_KPARAM_INFO
	.align		4
.L_41:
        /*0028*/ 	.byte	0x04, 0x17
        /*002a*/ 	.short	(.L_43 - .L_42)
.L_42:
        /*002c*/ 	.word	0x00000000
        /*0030*/ 	.short	0x0002
        /*0032*/ 	.short	0x0010
        /*0034*/ 	.byte	0x00, 0xf5, 0x21, 0x00


	//----- nvinfo : EIATTR_KPARAM_INFO
	.align		4
.L_43:
        /*0038*/ 	.byte	0x04, 0x17
        /*003a*/ 	.short	(.L_45 - .L_44)
.L_44:
        /*003c*/ 	.word	0x00000000
        /*0040*/ 	.short	0x0001
        /*0042*/ 	.short	0x0008
        /*0044*/ 	.byte	0x00, 0xf5, 0x21, 0x00


	//----- nvinfo : EIATTR_KPARAM_INFO
	.align		4
.L_45:
        /*0048*/ 	.byte	0x04, 0x17
        /*004a*/ 	.short	(.L_47 - .L_46)
.L_46:
        /*004c*/ 	.word	0x00000000
        /*0050*/ 	.short	0x0000
        /*0052*/ 	.short	0x0000
        /*0054*/ 	.byte	0x00, 0xf5, 0x21, 0x00


	//----- nvinfo : EIATTR_SPARSE_MMA_MASK
	.align		4
.L_47:
        /*0058*/ 	.byte	0x03, 0x50
        /*005a*/ 	.short	0x0000


	//----- nvinfo : EIATTR_MAXREG_COUNT
	.align		4
        /*005c*/ 	.byte	0x03, 0x1b
        /*005e*/ 	.short	0x00ff


	//----- nvinfo : EIATTR_MERCURY_ISA_VERSION
	.align		4
        /*0060*/ 	.byte	0x03, 0x5f
        /*0062*/ 	.short	0x0101


	//----- nvinfo : EIATTR_VRC_CTA_INIT_COUNT
	.align		4
        /*0064*/ 	.byte	0x02, 0x4a
	.zero		1
	.zero		1


	//----- nvinfo : EIATTR_EXIT_INSTR_OFFSETS
	.align		4
        /*0068*/ 	.byte	0x04, 0x1c
        /*006a*/ 	.short	(.L_49 - .L_48)


	//   ....[0]....
.L_48:
        /*006c*/ 	.word	0x000000d0


	//   ....[1]....
        /*0070*/ 	.word	0x00000190


	//----- nvinfo : EIATTR_CBANK_PARAM_SIZE
	.align		4
.L_49:
        /*0074*/ 	.byte	0x03, 0x19
        /*0076*/ 	.short	0x0020


	//----- nvinfo : EIATTR_PARAM_CBANK
	.align		4
        /*0078*/ 	.byte	0x04, 0x0a
        /*007a*/ 	.short	(.L_51 - .L_50)
	.align		4
.L_50:
        /*007c*/ 	.word	index@(.nv.constant0._Z22sumMatrixOnGPU_2D2D_v2PfS_S_ii)
        /*0080*/ 	.short	0x0380
        /*0082*/ 	.short	0x0020


	//----- nvinfo : EIATTR_SW_WAR
	.align		4
.L_51:
        /*0084*/ 	.byte	0x04, 0x36
        /*0086*/ 	.short	(.L_53 - .L_52)
.L_52:
        /*0088*/ 	.word	0x00000008
.L_53:


//--------------------- .nv.info._Z22sumMatrixOnGPU_2D2D_v1PfS_S_ii --------------------------
	.section	.nv.info._Z22sumMatrixOnGPU_2D2D_v1PfS_S_ii,"",@"SHT_CUDA_INFO"
	.sectionflags	@""
	.align	4


	//----- nvinfo : EIATTR_CUDA_API_VERSION
	.align		4
        /*0000*/ 	.byte	0x04, 0x37
        /*0002*/ 	.short	(.L_55 - .L_54)
.L_54:
        /*0004*/ 	.word	0x00000082


	//----- nvinfo : EIATTR_KPARAM_INFO
	.align		4
.L_55:
        /*0008*/ 	.byte	0x04, 0x17
        /*000a*/ 	.short	(.L_57 - .L_56)
.L_56:
        /*000c*/ 	.word	0x00000000
        /*0010*/ 	.short	0x0004
        /*0012*/ 	.short	0x001c
        /*0014*/ 	.byte	0x00, 0xf0, 0x11, 0x00


	//----- nvinfo : EIATTR_KPARAM_INFO
	.align		4
.L_57:
        /*0018*/ 	.byte	0x04, 0x17
        /*001a*/ 	.short	(.L_59 - .L_58)
.L_58:
        /*001c*/ 	.word	0x00000000
        /*0020*/ 	.short	0x0003
        /*0022*/ 	.short	0x0018
        /*0024*/ 	.byte	0x00, 0xf0, 0x11, 0x00


	//----- nvinfo : EIATTR_KPARAM_INFO
	.align		4
.L_59:
        /*0028*/ 	.byte	0x04, 0x17
        /*002a*/ 	.short	(.L_61 - .L_60)
.L_60:
        /*002c*/ 	.word	0x00000000
        /*0030*/ 	.short	0x0002
        /*0032*/ 	.short	0x0010
        /*0034*/ 	.byte	0x00, 0xf5, 0x21, 0x00


	//----- nvinfo : EIATTR_KPARAM_INFO
	.align		4
.L_61:
        /*0038*/ 	.byte	0x04, 0x17
        /*003a*/ 	.short	(.L_63 - .L_62)
.L_62:
        /*003c*/ 	.word	0x00000000
        /*0040*/ 	.short	0x0001
        /*0042*/ 	.short	0x0008
        /*0044*/ 	.byte	0x00, 0xf5, 0x21, 0x00


	//----- nvinfo : EIATTR_KPARAM_INFO
	.align		4
.L_63:
        /*0048*/ 	.byte	0x04, 0x17
        /*004a*/ 	.short	(.L_65 - .L_64)
.L_64:
        /*004c*/ 	.word	0x00000000
        /*0050*/ 	.short	0x0000
        /*0052*/ 	.short	0x0000
        /*0054*/ 	.byte	0x00, 0xf5, 0x21, 0x00


	//----- nvinfo : EIATTR_SPARSE_MMA_MASK
	.align		4
.L_65:
        /*0058*/ 	.byte	0x03, 0x50
        /*005a*/ 	.short	0x0000


	//----- nvinfo : EIATTR_MAXREG_COUNT
	.align		4
        /*005c*/ 	.byte	0x03, 0x1b
        /*005e*/ 	.short	0x00ff


	//----- nvinfo : EIATTR_MERCURY_ISA_VERSION
	.align		4
        /*0060*/ 	.byte	0x03, 0x5f
        /*0062*/ 	.short	0x0101


	//----- nvinfo : EIATTR_VRC_CTA_INIT_COUNT
	.align		4
        /*0064*/ 	.byte	0x02, 0x4a
	.zero		1
	.zero		1


	//----- nvinfo : EIATTR_EXIT_INSTR_OFFSETS
	.align		4
        /*0068*/ 	.byte	0x04, 0x1c
        /*006a*/ 	.short	(.L_67 - .L_66)


	//   ....[0]....
.L_66:
        /*006c*/ 	.word	0x00000160


	//----- nvinfo : EIATTR_CBANK_PARAM_SIZE
	.align		4
.L_67:
        /*0070*/ 	.byte	0x03, 0x19
        /*0072*/ 	.short	0x0020


	//----- nvinfo : EIATTR_PARAM_CBANK
	.align		4
        /*0074*/ 	.byte	0x04, 0x0a
        /*0076*/ 	.short	(.L_69 - .L_68)
	.align		4
.L_68:
        /*0078*/ 	.word	index@(.nv.constant0._Z22sumMatrixOnGPU_2D2D_v1PfS_S_ii)
        /*007c*/ 	.short	0x0380
        /*007e*/ 	.short	0x0020


	//----- nvinfo : EIATTR_SW_WAR
	.align		4
.L_69:
        /*0080*/ 	.byte	0x04, 0x36
        /*0082*/ 	.short	(.L_71 - .L_70)
.L_70:
        /*0084*/ 	.word	0x00000008
.L_71:


//--------------------- .nv.info._Z31sumMatrixOnGPU_2DGrid1DBlock_v2PfS_S_ii --------------------------
	.section	.nv.info._Z31sumMatrixOnGPU_2DGrid1DBlock_v2PfS_S_ii,"",@"SHT_CUDA_INFO"
	.sectionflags	@""
	.align	4


	//----- nvinfo : EIATTR_CUDA_API_VERSION
	.align		4
        /*0000*/ 	.byte	0x04, 0x37
        /*0002*/ 	.short	(.L_73 - .L_72)
.L_72:
        /*0004*/ 	.word	0x00000082


	//----- nvinfo : EIATTR_KPARAM_INFO
	.align		4
.L_73:
        /*0008*/ 	.byte	0x04, 0x17
        /*000a*/ 	.short	(.L_75 - .L_74)
.L_74:
        /*000c*/ 	.word	0x00000000
        /*0010*/ 	.short	0x0004
        /*0012*/ 	.short	0x001c
        /*0014*/ 	.byte	0x00, 0xf0, 0x11, 0x00


	//----- nvinfo : EIATTR_KPARAM_INFO
	.align		4
.L_75:
        /*0018*/ 	.byte	0x04, 0x17
        /*001a*/ 	.short	(.L_77 - .L_76)
.L_76:
        /*001c*/ 	.word	0x00000000
        /*0020*/ 	.short	0x0003
        /*0022*/ 	.short	0x0018
        /*0024*/ 	.byte	0x00, 0xf0, 0x11, 0x00


	//----- nvinfo : EIATTR_KPARAM_INFO
	.align		4
.L_77:
        /*0028*/ 	.byte	0x04, 0x17
        /*002a*/ 	.short	(.L_79 - .L_78)
.L_78:
        /*002c*/ 	.word	0x00000000
        /*0030*/ 	.short	0x0002
        /*0032*/ 	.short	0x0010
        /*0034*/ 	.byte	0x00, 0xf5, 0x21, 0x00


	//----- nvinfo : EIATTR_KPARAM_INFO
	.align		4
.L_79:
        /*0038*/ 	.byte	0x04, 0x17
        /*003a*/ 	.short	(.L_81 - .L_80)
.L_80:
        /*003c*/ 	.word	0x00000000
        /*0040*/ 	.short	0x0001
        /*0042*/ 	.short	0x0008
        /*0044*/ 	.byte	0x00, 0xf5, 0x21, 0x00


	//----- nvinfo : EIATTR_KPARAM_INFO
	.align		4
.L_81:
        /*0048*/ 	.byte	0x04, 0x17
        /*004a*/ 	.short	(.L_83 - .L_82)
.L_82:
        /*004c*/ 	.word	0x00000000
        /*0050*/ 	.short	0x0000
        /*0052*/ 	.short	0x0000
        /*0054*/ 	.byte	0x00, 0xf5, 0x21, 0x00


	//----- nvinfo : EIATTR_SPARSE_MMA_MASK
	.align		4
.L_83:
        /*0058*/ 	.byte	0x03, 0x50
        /*005a*/ 	.short	0x0000


	//----- nvinfo : EIATTR_MAXREG_COUNT
	.align		4
        /*005c*/ 	.byte	0x03, 0x1b
        /*005e*/ 	.short	0x00ff


	//----- nvinfo : EIATTR_MERCURY_ISA_VERSION
	.align		4
        /*0060*/ 	.byte	0x03, 0x5f
        /*0062*/ 	.short	0x0101


	//----- nvinfo : EIATTR_VRC_CTA_INIT_COUNT
	.align		4
        /*0064*/ 	.byte	0x02, 0x4a
	.zero		1
	.zero		1


	//----- nvinfo : EIATTR_EXIT_INSTR_OFFSETS
	.align		4
        /*0068*/ 	.byte	0x04, 0x1c
        /*006a*/ 	.short	(.L_85 - .L_84)


	//   ....[0]....
.L_84:
        /*006c*/ 	.word	0x00000080


	//   ....[1]....
        /*0070*/ 	.word	0x00000890


	//   ....[2]....
        /*0074*/ 	.word	0x00000cb0


	//   ....[3]....
        /*0078*/ 	.word	0x00000f10


	//   ....[4]....
        /*007c*/ 	.word	0x00001020


	//----- nvinfo : EIATTR_CBANK_PARAM_SIZE
	.align		4
.L_85:
        /*0080*/ 	.byte	0x03, 0x19
        /*0082*/ 	.short	0x0020


	//----- nvinfo : EIATTR_PARAM_CBANK
	.align		4
        /*0084*/ 	.byte	0x04, 0x0a
        /*0086*/ 	.short	(.L_87 - .L_86)
	.align		4
.L_86:
        /*0088*/ 	.word	index@(.nv.constant0._Z31sumMatrixOnGPU_2DGrid1DBlock_v2PfS_S_ii)
        /*008c*/ 	.short	0x0380
        /*008e*/ 	.short	0x0020


	//----- nvinfo : EIATTR_SW_WAR
	.align		4
.L_87:
        /*0090*/ 	.byte	0x04, 0x36
        /*0092*/ 	.short	(.L_89 - .L_88)
.L_88:
        /*0094*/ 	.word	0x00000008
.L_89:


//--------------------- .nv.info._Z31sumMatrixOnGPU_2DGrid1DBlock_v1PfS_S_ii --------------------------
	.section	.nv.info._Z31sumMatrixOnGPU_2DGrid1DBlock_v1PfS_S_ii,"",@"SHT_CUDA_INFO"
	.sectionflags	@""
	.align	4


	//----- nvinfo : EIATTR_CUDA_API_VERSION
	.align		4
        /*0000*/ 	.byte	0x04, 0x37
        /*0002*/ 	.short	(.L_91 - .L_90)
.L_90:
        /*0004*/ 	.word	0x00000082


	//----- nvinfo : EIATTR_KPARAM_INFO
	.align		4
.L_91:
        /*0008*/ 	.byte	0x04, 0x17
        /*000a*/ 	.short	(.L_93 - .L_92)
.L_92:
        /*000c*/ 	.word	0x00000000
        /*0010*/ 	.short	0x0004
        /*0012*/ 	.short	0x001c
        /*0014*/ 	.byte	0x00, 0xf0, 0x11, 0x00


	//----- nvinfo : EIATTR_KPARAM_INFO
	.align		4
.L_93:
        /*0018*/ 	.byte	0x04, 0x17
        /*001a*/ 	.short	(.L_95 - .L_94)
.L_94:
        /*001c*/ 	.word	0x00000000
        /*0020*/ 	.short	0x0003
        /*0022*/ 	.short	0x0018
        /*0024*/ 	.byte	0x00, 0xf0, 0x11, 0x00


	//----- nvinfo : EIATTR_KPARAM_INFO
	.align		4
.L_95:
        /*0028*/ 	.byte	0x04, 0x17
        /*002a*/ 	.short	(.L_97 - .L_96)
.L_96:
        /*002c*/ 	.word	0x00000000
        /*0030*/ 	.short	0x0002
        /*0032*/ 	.short	0x0010
        /*0034*/ 	.byte	0x00, 0xf5, 0x21, 0x00


	//----- nvinfo : EIATTR_KPARAM_INFO
	.align		4
.L_97:
        /*0038*/ 	.byte	0x04, 0x17
        /*003a*/ 	.short	(.L_99 - .L_98)
.L_98:
        /*003c*/ 	.word	0x00000000
        /*0040*/ 	.short	0x0001
        /*0042*/ 	.short	0x0008
        /*0044*/ 	.byte	0x00, 0xf5, 0x21, 0x00


	//----- nvinfo : EIATTR_KPARAM_INFO
	.align		4
.L_99:
        /*0048*/ 	.byte	0x04, 0x17
        /*004a*/ 	.short	(.L_101 - .L_100)
.L_100:
        /*004c*/ 	.word	0x00000000
        /*0050*/ 	.short	0x0000
        /*0052*/ 	.short	0x0000
        /*0054*/ 	.byte	0x00, 0xf5, 0x21, 0x00


	//----- nvinfo : EIATTR_SPARSE_MMA_MASK
	.align		4
.L_101:
        /*0058*/ 	.byte	0x03, 0x50
        /*005a*/ 	.short	0x0000


	//----- nvinfo : EIATTR_MAXREG_COUNT
	.align		4
        /*005c*/ 	.byte	0x03, 0x1b
        /*005e*/ 	.short	0x00ff


	//----- nvinfo : EIATTR_MERCURY_ISA_VERSION
	.align		4
        /*0060*/ 	.byte	0x03, 0x5f
        /*0062*/ 	.short	0x0101


	//----- nvinfo : EIATTR_VRC_CTA_INIT_COUNT
	.align		4
        /*0064*/ 	.byte	0x02, 0x4a
	.zero		1
	.zero		1


	//----- nvinfo : EIATTR_EXIT_INSTR_OFFSETS
	.align		4
        /*0068*/ 	.byte	0x04, 0x1c
        /*006a*/ 	.short	(.L_103 - .L_102)


	//   ....[0]....
.L_102:
        /*006c*/ 	.word	0x00000080


	//   ....[1]....
        /*0070*/ 	.word	0x00000890


	//   ....[2]....
        /*0074*/ 	.word	0x00000cb0


	//   ....[3]....
        /*0078*/ 	.word	0x00000f10


	//   ....[4]....
        /*007c*/ 	.word	0x00001020


	//----- nvinfo : EIATTR_CBANK_PARAM_SIZE
	.align		4
.L_103:
        /*0080*/ 	.byte	0x03, 0x19
        /*0082*/ 	.short	0x0020


	//----- nvinfo : EIATTR_PARAM_CBANK
	.align		4
        /*0084*/ 	.byte	0x04, 0x0a
        /*0086*/ 	.short	(.L_105 - .L_104)
	.align		4
.L_104:
        /*0088*/ 	.word	index@(.nv.constant0._Z31sumMatrixOnGPU_2DGrid1DBlock_v1PfS_S_ii)
        /*008c*/ 	.short	0x0380
        /*008e*/ 	.short	0x0020


	//----- nvinfo : EIATTR_SW_WAR
	.align		4
.L_105:
        /*0090*/ 	.byte	0x04, 0x36
        /*0092*/ 	.short	(.L_107 - .L_106)
.L_106:
        /*0094*/ 	.word	0x00000008
.L_107:


//--------------------- .nv.info._Z22sumMatrixOnGPU_1D1D_v2PfS_S_ii --------------------------
	.section	.nv.info._Z22sumMatrixOnGPU_1D1D_v2PfS_S_ii,"",@"SHT_CUDA_INFO"
	.sectionflags	@""
	.align	4


	//----- nvinfo : EIATTR_CUDA_API_VERSION
	.align		4
        /*0000*/ 	.byte	0x04, 0x37
        /*0002*/ 	.short	(.L_109 - .L_108)
.L_108:
        /*0004*/ 	.word	0x00000082


	//----- nvinfo : EIATTR_KPARAM_INFO
	.align		4
.L_109:
        /*0008*/ 	.byte	0x04, 0x17
        /*000a*/ 	.short	(.L_111 - .L_110)
.L_110:
        /*000c*/ 	.word	0x00000000
        /*0010*/ 	.short	0x0004
        /*0012*/ 	.short	0x001c
        /*0014*/ 	.byte	0x00, 0xf0, 0x11, 0x00


	//----- nvinfo : EIATTR_KPARAM_INFO
	.align		4
.L_111:
        /*0018*/ 	.byte	0x04, 0x17
        /*001a*/ 	.short	(.L_113 - .L_112)
.L_112:
        /*001c*/ 	.word	0x00000000
        /*0020*/ 	.short	0x0003
        /*0022*/ 	.short	0x0018
        /*0024*/ 	.byte	0x00, 0xf0, 0x11, 0x00


	//----- nvinfo : EIATTR_KPARAM_INFO
	.align		4
.L_113:
        /*0028*/ 	.byte	0x04, 0x17
        /*002a*/ 	.short	(.L_115 - .L_114)
.L_114:
        /*002c*/ 	.word	0x00000000
        /*0030*/ 	.short	0x0002
        /*0032*/ 	.short	0x0010
        /*0034*/ 	.byte	0x00, 0xf5, 0x21, 0x00


	//----- nvinfo : EIATTR_KPARAM_INFO
	.align		4
.L_115:
        /*0038*/ 	.byte	0x04, 0x17
        /*003a*/ 	.short	(.L_117 - .L_116)
.L_116:
        /*003c*/ 	.word	0x00000000
        /*0040*/ 	.short	0x0001
        /*0042*/ 	.short	0x0008
        /*0044*/ 	.byte	0x00, 0xf5, 0x21, 0x00


	//----- nvinfo : EIATTR_KPARAM_INFO
	.align		4
.L_117:
        /*0048*/ 	.byte	0x04, 0x17
        /*004a*/ 	.short	(.L_119 - .L_118)
.L_118:
        /*004c*/ 	.word	0x00000000
        /*0050*/ 	.short	0x0000
        /*0052*/ 	.short	0x0000
        /*0054*/ 	.byte	0x00, 0xf5, 0x21, 0x00


	//----- nvinfo : EIATTR_SPARSE_MMA_MASK
	.align		4
.L_119:
        /*0058*/ 	.byte	0x03, 0x50
        /*005a*/ 	.short	0x0000


	//----- nvinfo : EIATTR_MAXREG_COUNT
	.align		4
        /*005c*/ 	.byte	0x03, 0x1b
        /*005e*/ 	.short	0x00ff


	//----- nvinfo : EIATTR_MERCURY_ISA_VERSION
	.align		4
        /*0060*/ 	.byte	0x03, 0x5f
        /*0062*/ 	.short	0x0101


	//----- nvinfo : EIATTR_VRC_CTA_INIT_COUNT
	.align		4
        /*0064*/ 	.byte	0x02, 0x4a
	.zero		1
	.zero		1


	//----- nvinfo : EIATTR_EXIT_INSTR_OFFSETS
	.align		4
        /*0068*/ 	.byte	0x04, 0x1c
        /*006a*/ 	.short	(.L_121 - .L_120)


	//   ....[0]....
.L_120:
        /*006c*/ 	.word	0x00000080


	//   ....[1]....
        /*0070*/ 	.word	0x00000890


	//   ....[2]....
        /*0074*/ 	.word	0x00000cb0


	//   ....[3]....
        /*0078*/ 	.word	0x00000f10


	//   ....[4]....
        /*007c*/ 	.word	0x00001020


	//----- nvinfo : EIATTR_CBANK_PARAM_SIZE
	.align		4
.L_121:
        /*0080*/ 	.byte	0x03, 0x19
        /*0082*/ 	.short	0x0020


	//----- nvinfo : EIATTR_PARAM_CBANK
	.align		4
        /*0084*/ 	.byte	0x04, 0x0a
        /*0086*/ 	.short	(.L_123 - .L_122)
	.align		4
.L_122:
        /*0088*/ 	.word	index@(.nv.constant0._Z22sumMatrixOnGPU_1D1D_v2PfS_S_ii)
        /*008c*/ 	.short	0x0380
        /*008e*/ 	.short	0x0020


	//----- nvinfo : EIATTR_SW_WAR
	.align		4
.L_123:
        /*0090*/ 	.byte	0x04, 0x36
        /*0092*/ 	.short	(.L_125 - .L_124)
.L_124:
        /*0094*/ 	.word	0x00000008
.L_125:


//--------------------- .nv.info._Z22sumMatrixOnGPU_1D1D_v1PfS_S_ii --------------------------
	.section	.nv.info._Z22sumMatrixOnGPU_1D1D_v1PfS_S_ii,"",@"SHT_CUDA_INFO"
	.sectionflags	@""
	.align	4


	//----- nvinfo : EIATTR_CUDA_API_VERSION
	.align		4
        /*0000*/ 	.byte	0x04, 0x37
        /*0002*/ 	.short	(.L_127 - .L_126)
.L_126:
        /*0004*/ 	.word	0x00000082


	//----- nvinfo : EIATTR_KPARAM_INFO
	.align		4
.L_127:
        /*0008*/ 	.byte	0x04, 0x17
        /*000a*/ 	.short	(.L_129 - .L_128)
.L_128:
        /*000c*/ 	.word	0x00000000
        /*0010*/ 	.short	0x0004
        /*0012*/ 	.short	0x001c
        /*0014*/ 	.byte	0x00, 0xf0, 0x11, 0x00


	//----- nvinfo : EIATTR_KPARAM_INFO
	.align		4
.L_129:
        /*0018*/ 	.byte	0x04, 0x17
        /*001a*/ 	.short	(.L_131 - .L_130)
.L_130:
        /*001c*/ 	.word	0x00000000
        /*0020*/ 	.short	0x0003
        /*0022*/ 	.short	0x0018
        /*0024*/ 	.byte	0x00, 0xf0, 0x11, 0x00


	//----- nvinfo : EIATTR_KPARAM_INFO
	.align		4
.L_131:
        /*0028*/ 	.byte	0x04, 0x17
        /*002a*/ 	.short	(.L_133 - .L_132)
.L_132:
        /*002c*/ 	.word	0x00000000
        /*0030*/ 	.short	0x0002
        /*0032*/ 	.short	0x0010
        /*0034*/ 	.byte	0x00, 0xf5, 0x21, 0x00


	//----- nvinfo : EIATTR_KPARAM_INFO
	.align		4
.L_133:
        /*0038*/ 	.byte	0x04, 0x17
        /*003a*/ 	.short	(.L_135 - .L_134)
.L_134:
        /*003c*/ 	.word	0x00000000
        /*0040*/ 	.short	0x0001
        /*0042*/ 	.short	0x0008
        /*0044*/ 	.byte	0x00, 0xf5, 0x21, 0x00


	//----- nvinfo : EIATTR_KPARAM_INFO
	.align		4
.L_135:
        /*0048*/ 	.byte	0x04, 0x17
        /*004a*/ 	.short	(.L_137 - .L_136)
.L_136:
        /*004c*/ 	.word	0x00000000
        /*0050*/ 	.short	0x0000
        /*0052*/ 	.short	0x0000
        /*0054*/ 	.byte	0x00, 0xf5, 0x21, 0x00


	//----- nvinfo : EIATTR_SPARSE_MMA_MASK
	.align		4
.L_137:
        /*0058*/ 	.byte	0x03, 0x50
        /*005a*/ 	.short	0x0000


	//----- nvinfo : EIATTR_MAXREG_COUNT
	.align		4
        /*005c*/ 	.byte	0x03, 0x1b
        /*005e*/ 	.short	0x00ff


	//----- nvinfo : EIATTR_MERCURY_ISA_VERSION
	.align		4
        /*0060*/ 	.byte	0x03, 0x5f
        /*0062*/ 	.short	0x0101


	//----- nvinfo : EIATTR_VRC_CTA_INIT_COUNT
	.align		4
        /*0064*/ 	.byte	0x02, 0x4a
	.zero		1
	.zero		1


	//----- nvinfo : EIATTR_EXIT_INSTR_OFFSETS
	.align		4
        /*0068*/ 	.byte	0x04, 0x1c
        /*006a*/ 	.short	(.L_139 - .L_138)


	//   ....[0]....
.L_138:
        /*006c*/ 	.word	0x00000100


	//----- nvinfo : EIATTR_CBANK_PARAM_SIZE
	.align		4
.L_139:
        /*0070*/ 	.byte	0x03, 0x19
        /*0072*/ 	.short	0x0020


	//----- nvinfo : EIATTR_PARAM_CBANK
	.align		4
        /*0074*/ 	.byte	0x04, 0x0a
        /*0076*/ 	.short	(.L_141 - .L_140)
	.align		4
.L_140:
        /*0078*/ 	.word	index@(.nv.constant0._Z22sumMatrixOnGPU_1D1D_v1PfS_S_ii)
        /*007c*/ 	.short	0x0380
        /*007e*/ 	.short	0x0020


	//----- nvinfo : EIATTR_SW_WAR
	.align		4
.L_141:
        /*0080*/ 	.byte	0x04, 0x36
        /*0082*/ 	.short	(.L_143 - .L_142)
.L_142:
        /*0084*/ 	.word	0x00000008
.L_143:


//--------------------- .nv.callgraph             --------------------------
	.section	.nv.callgraph,"",@"SHT_CUDA_CALLGRAPH"
	.align	4
	.sectionentsize	8
	.align		4
        /*0000*/ 	.word	0x00000000
	.align		4
        /*0004*/ 	.word	0xffffffff
	.align		4
        /*0008*/ 	.word	0x00000000
	.align		4
        /*000c*/ 	.word	0xfffffffe
	.align		4
        /*0010*/ 	.word	0x00000000
	.align		4
        /*0014*/ 	.word	0xfffffffd
	.align		4
        /*0018*/ 	.word	0x00000000
	.align		4
        /*001c*/ 	.word	0xfffffffc


//--------------------- .text._Z22sumMatrixOnGPU_2D2D_v2PfS_S_ii --------------------------
	.section	.text._Z22sumMatrixOnGPU_2D2D_v2PfS_S_ii,"ax",@progbits
	.align	128
        .global         _Z22sumMatrixOnGPU_2D2D_v2PfS_S_ii
        .type           _Z22sumMatrixOnGPU_2D2D_v2PfS_S_ii,@function
        .size           _Z22sumMatrixOnGPU_2D2D_v2PfS_S_ii,(.L_x_21 - _Z22sumMatrixOnGPU_2D2D_v2PfS_S_ii)
        .other          _Z22sumMatrixOnGPU_2D2D_v2PfS_S_ii,@"STO_CUDA_ENTRY STV_DEFAULT"
_Z22sumMatrixOnGPU_2D2D_v2PfS_S_ii:
.text._Z22sumMatrixOnGPU_2D2D_v2PfS_S_ii:
[----:B------:R-:W-:Y:S01]  /*0000*/  LDC R1, c[0x0][0x37c] ;  /* 0x0000df00ff017b82 */ /* 0x000fe20000000800 */
[----:B------:R-:W0:Y:S07]  /*0010*/  S2R R3, SR_TID.Y ;  /* 0x0000000000037919 */ /* 0x000e2e0000002200 */
[----:B------:R-:W1:Y:S01]  /*0020*/  LDC R5, c[0x0][0x360] ;  /* 0x0000d800ff057b82 */ /* 0x000e620000000800 */
[----:B------:R-:W2:Y:S01]  /*0030*/  LDCU.64 UR6, c[0x0][0x398] ;  /* 0x00007300ff0677ac */ /* 0x000ea20008000a00 */
[----:B------:R-:W1:Y:S06]  /*0040*/  S2R R0, SR_TID.X ;  /* 0x0000000000007919 */ /* 0x000e6c0000002100 */
[----:B------:R-:W0:Y:S08]  /*0050*/  S2UR UR5, SR_CTAID.Y ;  /* 0x00000000000579c3 */ /* 0x000e300000002600 */
[----:B------:R-:W0:Y:S08]  /*0060*/  LDC R2, c[0x0][0x364] ;  /* 0x0000d900ff027b82 */ /* 0x000e300000000800 */
[----:B------:R-:W1:Y:S01]  /*0070*/  S2UR UR4, SR_CTAID.X ;  /* 0x00000000000479c3 */ /* 0x000e620000002500 */
[----:B0-----:R-:W-:-:S05]  /*0080*/  IMAD R3, R2, UR5, R3 ;  /* 0x0000000502037c24 */ /* 0x001fca000f8e0203 */
[----:B--2---:R-:W-:Y:S01]  /*0090*/  ISETP.GE.U32.AND P0, PT, R3, UR7, PT ;  /* 0x0000000703007c0c */ /* 0x004fe2000bf06070 */
[----:B-1----:R-:W-:-:S04]  /*00a0*/  IMAD R0, R5, UR4, R0 ;  /* 0x0000000405007c24 */ /* 0x002fc8000f8e0200 */
[----:B------:R-:W-:Y:S01]  /*00b0*/  IMAD R9, R3, UR6, R0 ;  /* 0x0000000603097c24 */ /* 0x000fe2000f8e0200 */
[----:B------:R-:W-:-:S13]  /*00c0*/  ISETP.GE.U32.OR P0, PT, R0, UR6, P0 ;  /* 0x0000000600007c0c */ /* 0x000fda0008706470 */
[----:B------:R-:W-:Y:S05]  /*00d0*/  @P0 EXIT ;  /* 0x000000000000094d */ /* 0x000fea0003800000 */
[----:B------:R-:W0:Y:S01]  /*00e0*/  LDC.64 R2, c[0x0][0x380] ;  /* 0x0000e000ff027b82 */ /* 0x000e220000000a00 */
[----:B------:R-:W1:Y:S07]  /*00f0*/  LDCU.64 UR4, c[0x0][0x358] ;  /* 0x00006b00ff0477ac */ /* 0x000e6e0008000a00 */
[----:B------:R-:W2:Y:S08]  /*0100*/  LDC.64 R4, c[0x0][0x388] ;  /* 0x0000e200ff047b82 */ /* 0x000eb00000000a00 */
[----:B------:R-:W3:Y:S01]  /*0110*/  LDC.64 R6, c[0x0][0x390] ;  /* 0x0000e400ff067b82 */ /* 0x000ee20000000a00 */
[----:B0-----:R-:W-:-:S06]  /*0120*/  IMAD.WIDE.U32 R2, R9, 0x4, R2 ;  /* 0x0000000409027825 */ /* 0x001fcc00078e0002 */
[----:B-1----:R-:W4:Y:S01]  /*0130*/  LDG.E R2, desc[UR4][R2.64] ;  /* 0x0000000402027981 */ /* 0x002f22000c1e1900 */
[----:B--2---:R-:W-:-:S06]  /*0140*/  IMAD.WIDE.U32 R4, R9, 0x4, R4 ;  /* 0x0000000409047825 */ /* 0x004fcc00078e0004 */
[----:B------:R-:W4:Y:S01]  /*0150*/  LDG.E R5, desc[UR4][R4.64] ;  /* 0x0000000404057981 */ /* 0x000f22000c1e1900 */
[----:B---3--:R-:W-:-:S04]  /*0160*/  IMAD.WIDE.U32 R6, R9, 0x4, R6 ;  /* 0x0000000409067825 */ /* 0x008fc800078e0006 */
[----:B----4-:R-:W-:-:S05]  /*0170*/  FADD R9, R2, R5 ;  /* 0x0000000502097221 */ /* 0x010fca0000000000 */
[----:B------:R-:W-:Y:S01]  /*0180*/  STG.E desc[UR4][R6.64], R9 ;  /* 0x0000000906007986 */ /* 0x000fe2000c101904 */
[----:B------:R-:W-:Y:S05]  /*0190*/  EXIT ;  /* 0x000000000000794d */ /* 0x000fea0003800000 */
.L_x_0:
[----:B------:R-:W-:-:S00]  /*01a0*/  BRA `(.L_x_0) ;  /* 0xfffffffc00fc7947 */ /* 0x000fc0000383ffff */
[----:B------:R-:W-:-:S00]  /*01b0*/  NOP ;  /* 0x0000000000007918 */ /* 0x000fc00000000000 */
        /* <DEDUP_REMOVED lines=12> */
.L_x_21:


//--------------------- .text._Z22sumMatrixOnGPU_2D2D_v1PfS_S_ii --------------------------
	.section	.text._Z22sumMatrixOnGPU_2D2D_v1PfS_S_ii,"ax",@progbits
	.align	128
        .global         _Z22sumMatrixOnGPU_2D2D_v1PfS_S_ii
        .type           _Z22sumMatrixOnGPU_2D2D_v1PfS_S_ii,@function
        .size           _Z22sumMatrixOnGPU_2D2D_v1PfS_S_ii,(.L_x_22 - _Z22sumMatrixOnGPU_2D2D_v1PfS_S_ii)
        .other          _Z22sumMatrixOnGPU_2D2D_v1PfS_S_ii,@"STO_CUDA_ENTRY STV_DEFAULT"
_Z22sumMatrixOnGPU_2D2D_v1PfS_S_ii:
.text._Z22sumMatrixOnGPU_2D2D_v1PfS_S_ii:
[----:B------:R-:W-:Y:S01]  /*0000*/  LDC R1, c[0x0][0x37c] ;  /* 0x0000df00ff017b82 */ /* 0x000fe20000000800 */
[----:B------:R-:W0:Y:S07]  /*0010*/  S2R R7, SR_TID.Y ;  /* 0x0000000000077919 */ /* 0x000e2e0000002200 */
[----:B------:R-:W-:Y:S01]  /*0020*/  S2UR UR4, SR_CTAID.X ;  /* 0x00000000000479c3 */ /* 0x000fe20000002500 */
[----:B------:R-:W1:Y:S01]  /*0030*/  LDCU UR6, c[0x0][0x370] ;  /* 0x00006e00ff0677ac */ /* 0x000e620008000800 */
[----:B------:R-:W2:Y:S01]  /*0040*/  S2R R9, SR_TID.X ;  /* 0x0000000000097919 */ /* 0x000ea20000002100 */
[----:B------:R-:W2:Y:S05]  /*0050*/  LDCU UR8, c[0x0][0x360] ;  /* 0x00006c00ff0877ac */ /* 0x000eaa0008000800 */
[----:B------:R-:W1:Y:S08]  /*0060*/  S2UR UR5, SR_CTAID.Y ;  /* 0x00000000000579c3 */ /* 0x000e700000002600 */
[----:B------:R-:W0:Y:S08]  /*0070*/  LDC R0, c[0x0][0x364] ;  /* 0x0000d900ff007b82 */ /* 0x000e300000000800 */
[----:B------:R-:W3:Y:S08]  /*0080*/  LDC.64 R2, c[0x0][0x380] ;  /* 0x0000e000ff027b82 */ /* 0x000ef00000000a00 */
[----:B------:R-:W4:Y:S01]  /*0090*/  LDC.64 R4, c[0x0][0x388] ;  /* 0x0000e200ff047b82 */ /* 0x000f220000000a00 */
[----:B-1----:R-:W-:Y:S01]  /*00a0*/  UIMAD UR4, UR5, UR6, UR4 ;  /* 0x00000006050472a4 */ /* 0x002fe2000f8e0204 */
[----:B------:R-:W1:Y:S05]  /*00b0*/  LDCU.64 UR6, c[0x0][0x358] ;  /* 0x00006b00ff0677ac */ /* 0x000e6a0008000a00 */
[----:B0-----:R-:W-:-:S02]  /*00c0*/  IMAD R0, R0, UR4, R7 ;  /* 0x0000000400007c24 */ /* 0x001fc4000f8e0207 */
[----:B------:R-:W0:Y:S02]  /*00d0*/  LDC.64 R6, c[0x0][0x390] ;  /* 0x0000e400ff067b82 */ /* 0x000e240000000a00 */
[----:B--2---:R-:W-:-:S04]  /*00e0*/  IMAD R9, R0, UR8, R9 ;  /* 0x0000000800097c24 */ /* 0x004fc8000f8e0209 */
[----:B---3--:R-:W-:-:S06]  /*00f0*/  IMAD.WIDE.U32 R2, R9, 0x4, R2 ;  /* 0x0000000409027825 */ /* 0x008fcc00078e0002 */
[----:B-1----:R-:W2:Y:S01]  /*0100*/  LDG.E R2, desc[UR6][R2.64] ;  /* 0x0000000602027981 */ /* 0x002ea2000c1e1900 */
[----:B----4-:R-:W-:-:S06]  /*0110*/  IMAD.WIDE.U32 R4, R9, 0x4, R4 ;  /* 0x0000000409047825 */ /* 0x010fcc00078e0004 */
[----:B------:R-:W2:Y:S01]  /*0120*/  LDG.E R5, desc[UR6][R4.64] ;  /* 0x0000000604057981 */ /* 0x000ea2000c1e1900 */
[----:B0-----:R-:W-:-:S04]  /*0130*/  IMAD.WIDE.U32 R6, R9, 0x4, R6 ;  /* 0x0000000409067825 */ /* 0x001fc800078e0006 */
[----:B--2---:R-:W-:-:S05]  /*0140*/  FADD R9, R2, R5 ;  /* 0x0000000502097221 */ /* 0x004fca0000000000 */
[----:B------:R-:W-:Y:S01]  /*0150*/  STG.E desc[UR6][R6.64], R9 ;  /* 0x0000000906007986 */ /* 0x000fe2000c101906 */
[----:B------:R-:W-:Y:S05]  /*0160*/  EXIT ;  /* 0x000000000000794d */ /* 0x000fea0003800000 */
.L_x_1:
        /* <DEDUP_REMOVED lines=9> */
.L_x_22:


//--------------------- .text._Z31sumMatrixOnGPU_2DGrid1DBlock_v2PfS_S_ii --------------------------
	.section	.text._Z31sumMatrixOnGPU_2DGrid1DBlock_v2PfS_S_ii,"ax",@progbits
	.align	128
        .global         _Z31sumMatrixOnGPU_2DGrid1DBlock_v2PfS_S_ii
        .type           _Z31sumMatrixOnGPU_2DGrid1DBlock_v2PfS_S_ii,@function
        .size           _Z31sumMatrixOnGPU_2DGrid1DBlock_v2PfS_S_ii,(.L_x_23 - _Z31sumMatrixOnGPU_2DGrid1DBlock_v2PfS_S_ii)
        .other          _Z31sumMatrixOnGPU_2DGrid1DBlock_v2PfS_S_ii,@"STO_CUDA_ENTRY STV_DEFAULT"
_Z31sumMatrixOnGPU_2DGrid1DBlock_v2PfS_S_ii:
.text._Z31sumMatrixOnGPU_2DGrid1DBlock_v2PfS_S_ii:
[----:B------:R-:W-:Y:S01]  /*0000*/  LDC R1, c[0x0][0x37c] ;  /* 0x0000df00ff017b82 */ /* 0x000fe20000000800 */
[----:B------:R-:W0:Y:S07]  /*0010*/  S2R R0, SR_TID.X ;  /* 0x0000000000007919 */ /* 0x000e2e0000002100 */
[----:B------:R-:W0:Y:S08]  /*0020*/  S2UR UR4, SR_CTAID.X ;  /* 0x00000000000479c3 */ /* 0x000e300000002500 */
[----:B------:R-:W0:Y:S08]  /*0030*/  LDC R5, c[0x0][0x360] ;  /* 0x0000d800ff057b82 */ /* 0x000e300000000800 */
[----:B------:R-:W1:Y:S01]  /*0040*/  LDC.64 R2, c[0x0][0x398] ;  /* 0x0000e600ff027b82 */ /* 0x000e620000000a00 */
[----:B0-----:R-:W-:Y:S01]  /*0050*/  IMAD R5, R5, UR4, R0 ;  /* 0x0000000405057c24 */ /* 0x001fe2000f8e0200 */
[----:B-1----:R-:W-:-:S04]  /*0060*/  ISETP.GE.AND P0, PT, R3, 0x1, PT ;  /* 0x000000010300780c */ /* 0x002fc80003f06270 */
[----:B------:R-:W-:-:S13]  /*0070*/  ISETP.GE.U32.OR P0, PT, R5, R2, !P0 ;  /* 0x000000020500720c */ /* 0x000fda0004706470 */
[----:B------:R-:W-:Y:S05]  /*0080*/  @P0 EXIT ;  /* 0x000000000000094d */ /* 0x000fea0003800000 */
[C---:B------:R-:W-:Y:S01]  /*0090*/  ISETP.GE.U32.AND P1, PT, R3.reuse, 0x10, PT ;  /* 0x000000100300780c */ /* 0x040fe20003f26070 */
[----:B------:R-:W0:Y:S01]  /*00a0*/  LDCU.64 UR4, c[0x0][0x358] ;  /* 0x00006b00ff0477ac */ /* 0x000e220008000a00 */
[----:B------:R-:W-:Y:S01]  /*00b0*/  LOP3.LUT R6, R3, 0xf, RZ, 0xc0, !PT ;  /* 0x0000000f03067812 */ /* 0x000fe200078ec0ff */
[----:B------:R-:W-:-:S03]  /*00c0*/  HFMA2 R0, -RZ, RZ, 0, 0 ;  /* 0x00000000ff007431 */ /* 0x000fc600000001ff */
[----:B------:R-:W-:-:S07]  /*00d0*/  ISETP.NE.AND P0, PT, R6, RZ, PT ;  /* 0x000000ff0600720c */ /* 0x000fce0003f05270 */
[----:B------:R-:W-:Y:S06]  /*00e0*/  @!P1 BRA `(.L_x_2) ;  /* 0x0000000400e89947 */ /* 0x000fec0003800000 */
[----:B------:R-:W-:Y:S02]  /*00f0*/  LOP3.LUT R0, R3, 0x7ffffff0, RZ, 0xc0, !PT ;  /* 0x7ffffff003007812 */ /* 0x000fe400078ec0ff */
[----:B------:R-:W-:Y:S02]  /*0100*/  MOV R7, R5 ;  /* 0x0000000500077202 */ /* 0x000fe40000000f00 */
[----:B------:R-:W-:-:S07]  /*0110*/  IADD3 R4, PT, PT, -R0, RZ, RZ ;  /* 0x000000ff00047210 */ /* 0x000fce0007ffe1ff */
.L_x_3:
[----:B---3--:R-:W1:Y:S08]  /*0120*/  LDC.64 R16, c[0x0][0x380] ;  /* 0x0000e000ff107b82 */ /* 0x008e700000000a00 */
[----:B------:R-:W2:Y:S08]  /*0130*/  LDC.64 R18, c[0x0][0x388] ;  /* 0x0000e200ff127b82 */ /* 0x000eb00000000a00 */
[----:B------:R-:W3:Y:S01]  /*0140*/  LDC.64 R8, c[0x0][0x390] ;  /* 0x0000e400ff087b82 */ /* 0x000ee20000000a00 */
[----:B-1----:R-:W-:-:S05]  /*0150*/  IMAD.WIDE R16, R7, 0x4, R16 ;  /* 0x0000000407107825 */ /* 0x002fca00078e0210 */
[----:B0-----:R-:W4:Y:S01]  /*0160*/  LDG.E R10, desc[UR4][R16.64] ;  /* 0x00000004100a7981 */ /* 0x001f22000c1e1900 */
[----:B--2---:R-:W-:-:S05]  /*0170*/  IMAD.WIDE R18, R7, 0x4, R18 ;  /* 0x0000000407127825 */ /* 0x004fca00078e0212 */
[----:B------:R-:W4:Y:S01]  /*0180*/  LDG.E R11, desc[UR4][R18.64] ;  /* 0x00000004120b7981 */ /* 0x000f22000c1e1900 */
[----:B------:R-:W-:-:S04]  /*0190*/  IMAD.WIDE R12, R2, 0x4, R16 ;  /* 0x00000004020c7825 */ /* 0x000fc800078e0210 */
[----:B---3--:R-:W-:-:S04]  /*01a0*/  IMAD.WIDE R8, R7, 0x4, R8 ;  /* 0x0000000407087825 */ /* 0x008fc800078e0208 */
[----:B----4-:R-:W-:Y:S01]  /*01b0*/  FADD R23, R10, R11 ;  /* 0x0000000b0a177221 */ /* 0x010fe20000000000 */
[----:B------:R-:W-:-:S04]  /*01c0*/  IMAD.WIDE R10, R2, 0x4, R18 ;  /* 0x00000004020a7825 */ /* 0x000fc800078e0212 */
[----:B------:R0:W-:Y:S04]  /*01d0*/  STG.E desc[UR4][R8.64], R23 ;  /* 0x0000001708007986 */ /* 0x0001e8000c101904 */
[----:B------:R-:W2:Y:S04]  /*01e0*/  LDG.E R20, desc[UR4][R12.64] ;  /* 0x000000040c147981 */ /* 0x000ea8000c1e1900 */
[----:B------:R-:W2:Y:S01]  /*01f0*/  LDG.E R21, desc[UR4][R10.64] ;  /* 0x000000040a157981 */ /* 0x000ea2000c1e1900 */
[----:B------:R-:W-:-:S04]  /*0200*/  IMAD.WIDE R14, R2, 0x4, R8 ;  /* 0x00000004020e7825 */ /* 0x000fc800078e0208 */
[----:B------:R-:W-:-:S04]  /*0210*/  IMAD.WIDE R18, R2, 0x4, R12 ;  /* 0x0000000402127825 */ /* 0x000fc800078e020c */
[----:B------:R-:W-:-:S04]  /*0220*/  IMAD.WIDE R16, R2, 0x4, R10 ;  /* 0x0000000402107825 */ /* 0x000fc800078e020a */
[----:B--2---:R-:W-:-:S05]  /*0230*/  FADD R25, R20, R21 ;  /* 0x0000001514197221 */ /* 0x004fca0000000000 */
[----:B------:R1:W-:Y:S04]  /*0240*/  STG.E desc[UR4][R14.64], R25 ;  /* 0x000000190e007986 */ /* 0x0003e8000c101904 */
[----:B------:R-:W2:Y:S04]  /*0250*/  LDG.E R22, desc[UR4][R18.64] ;  /* 0x0000000412167981 */ /* 0x000ea8000c1e1900 */
[----:B------:R-:W2:Y:S01]  /*0260*/  LDG.E R27, desc[UR4][R16.64] ;  /* 0x00000004101b7981 */ /* 0x000ea2000c1e1900 */
[----:B------:R-:W-:-:S04]  /*0270*/  IMAD.WIDE R20, R2, 0x4, R14 ;  /* 0x0000000402147825 */ /* 0x000fc800078e020e */
[----:B------:R-:W-:-:S04]  /*0280*/  IMAD.WIDE R12, R2, 0x4, R18 ;  /* 0x00000004020c7825 */ /* 0x000fc800078e0212 */
[----:B0-----:R-:W-:-:S04]  /*0290*/  IMAD.WIDE R8, R2, 0x4, R16 ;  /* 0x0000000402087825 */ /* 0x001fc800078e0210 */
[----:B--2---:R-:W-:-:S05]  /*02a0*/  FADD R27, R22, R27 ;  /* 0x0000001b161b7221 */ /* 0x004fca0000000000 */
[----:B------:R0:W-:Y:S04]  /*02b0*/  STG.E desc[UR4][R20.64], R27 ;  /* 0x0000001b14007986 */ /* 0x0001e8000c101904 */
[----:B------:R-:W2:Y:S04]  /*02c0*/  LDG.E R22, desc[UR4][R12.64] ;  /* 0x000000040c167981 */ /* 0x000ea8000c1e1900 */
[----:B------:R-:W2:Y:S01]  /*02d0*/  LDG.E R23, desc[UR4][R8.64] ;  /* 0x0000000408177981 */ /* 0x000ea2000c1e1900 */
[----:B------:R-:W-:-:S04]  /*02e0*/  IMAD.WIDE R10, R2, 0x4, R20 ;  /* 0x00000004020a7825 */ /* 0x000fc800078e0214 */
[----:B------:R-:W-:-:S04]  /*02f0*/  IMAD.WIDE R18, R2, 0x4, R12 ;  /* 0x0000000402127825 */ /* 0x000fc800078e020c */
[----:B-1----:R-:W-:-:S04]  /*0300*/  IMAD.WIDE R14, R2, 0x4, R8 ;  /* 0x00000004020e7825 */ /* 0x002fc800078e0208 */
[----:B--2---:R-:W-:-:S05]  /*0310*/  FADD R23, R22, R23 ;  /* 0x0000001716177221 */ /* 0x004fca0000000000 */
        /* <DEDUP_REMOVED lines=8> */
[----:B------:R-:W3:Y:S04]  /*03a0*/  LDG.E R22, desc[UR4][R12.64] ;  /* 0x000000040c167981 */ /* 0x000ee8000c1e1900 */
[----:B0-----:R-:W3:Y:S01]  /*03b0*/  LDG.E R27, desc[UR4][R8.64] ;  /* 0x00000004081b7981 */ /* 0x001ee2000c1e1900 */
[----:B------:R-:W-:-:S04]  /*03c0*/  IMAD.WIDE R20, R2, 0x4, R16 ;  /* 0x0000000402147825 */ /* 0x000fc800078e0210 */
[----:B------:R-:W-:-:S04]  /*03d0*/  IMAD.WIDE R18, R2, 0x4, R12 ;  /* 0x0000000402127825 */ /* 0x000fc800078e020c */
[----:B-1----:R-:W-:-:S04]  /*03e0*/  IMAD.WIDE R10, R2, 0x4, R8 ;  /* 0x00000004020a7825 */ /* 0x002fc800078e0208 */
[----:B---3--:R-:W-:-:S05]  /*03f0*/  FADD R27, R22, R27 ;  /* 0x0000001b161b7221 */ /* 0x008fca0000000000 */
[----:B------:R0:W-:Y:S04]  /*0400*/  STG.E desc[UR4][R20.64], R27 ;  /* 0x0000001b14007986 */ /* 0x0001e8000c101904 */
[----:B------:R-:W3:Y:S04]  /*0410*/  LDG.E R22, desc[UR4][R18.64] ;  /* 0x0000000412167981 */ /* 0x000ee8000c1e1900 */
[----:B------:R-:W3:Y:S01]  /*0420*/  LDG.E R23, desc[UR4][R10.64] ;  /* 0x000000040a177981 */ /* 0x000ee2000c1e1900 */
[----:B------:R-:W-:-:S04]  /*0430*/  IMAD.WIDE R14, R2, 0x4, R20 ;  /* 0x00000004020e7825 */ /* 0x000fc800078e0214 */
[----:B------:R-:W-:-:S04]  /*0440*/  IMAD.WIDE R12, R2, 0x4, R18 ;  /* 0x00000004020c7825 */ /* 0x000fc800078e0212 */
[----:B------:R-:W-:-:S04]  /*0450*/  IMAD.WIDE R8, R2, 0x4, R10 ;  /* 0x0000000402087825 */ /* 0x000fc800078e020a */
[----:B---3--:R-:W-:-:S05]  /*0460*/  FADD R23, R22, R23 ;  /* 0x0000001716177221 */ /* 0x008fca0000000000 */
[----:B------:R1:W-:Y:S04]  /*0470*/  STG.E desc[UR4][R14.64], R23 ;  /* 0x000000170e007986 */ /* 0x0003e8000c101904 */
[----:B------:R-:W3:Y:S04]  /*0480*/  LDG.E R22, desc[UR4][R12.64] ;  /* 0x000000040c167981 */ /* 0x000ee8000c1e1900 */
[----:B--2---:R-:W3:Y:S01]  /*0490*/  LDG.E R25, desc[UR4][R8.64] ;  /* 0x0000000408197981 */ /* 0x004ee2000c1e1900 */
[----:B------:R-:W-:-:S04]  /*04a0*/  IMAD.WIDE R16, R2, 0x4, R14 ;  /* 0x0000000402107825 */ /* 0x000fc800078e020e */
[----:B------:R-:W-:-:S04]  /*04b0*/  IMAD.WIDE R18, R2, 0x4, R12 ;  /* 0x0000000402127825 */ /* 0x000fc800078e020c */
[----:B------:R-:W-:-:S04]  /*04c0*/  IMAD.WIDE R10, R2, 0x4, R8 ;  /* 0x00000004020a7825 */ /* 0x000fc800078e0208 */
[----:B---3--:R-:W-:-:S05]  /*04d0*/  FADD R25, R22, R25 ;  /* 0x0000001916197221 */ /* 0x008fca0000000000 */
[----:B------:R2:W-:Y:S04]  /*04e0*/  STG.E desc[UR4][R16.64], R25 ;  /* 0x0000001910007986 */ /* 0x0005e8000c101904 */
[----:B------:R-:W3:Y:S04]  /*04f0*/  LDG.E R22, desc[UR4][R18.64] ;  /* 0x0000000412167981 */ /* 0x000ee8000c1e1900 */
[----:B0-----:R-:W3:Y:S01]  /*0500*/  LDG.E R27, desc[UR4][R10.64] ;  /* 0x000000040a1b7981 */ /* 0x001ee2000c1e1900 */
[----:B------:R-:W-:-:S04]  /*0510*/  IMAD.WIDE R20, R2, 0x4, R16 ;  /* 0x0000000402147825 */ /* 0x000fc800078e0210 */
[----:B------:R-:W-:-:S04]  /*0520*/  IMAD.WIDE R12, R2, 0x4, R18 ;  /* 0x00000004020c7825 */ /* 0x000fc800078e0212 */
[----:B------:R-:W-:-:S04]  /*0530*/  IMAD.WIDE R8, R2, 0x4, R10 ;  /* 0x0000000402087825 */ /* 0x000fc800078e020a */
[----:B---3--:R-:W-:-:S05]  /*0540*/  FADD R27, R22, R27 ;  /* 0x0000001b161b7221 */ /* 0x008fca0000000000 */
[----:B------:R0:W-:Y:S04]  /*0550*/  STG.E desc[UR4][R20.64], R27 ;  /* 0x0000001b14007986 */ /* 0x0001e8000c101904 */
[----:B------:R-:W3:Y:S04]  /*0560*/  LDG.E R22, desc[UR4][R12.64] ;  /* 0x000000040c167981 */ /* 0x000ee8000c1e1900 */
[----:B-1----:R-:W3:Y:S01]  /*0570*/  LDG.E R23, desc[UR4][R8.64] ;  /* 0x0000000408177981 */ /* 0x002ee2000c1e1900 */
[----:B------:R-:W-:-:S04]  /*0580*/  IMAD.WIDE R14, R2, 0x4, R20 ;  /* 0x00000004020e7825 */ /* 0x000fc800078e0214 */
[----:B--2---:R-:W-:-:S04]  /*0590*/  IMAD.WIDE R16, R2, 0x4, R12 ;  /* 0x0000000402107825 */ /* 0x004fc800078e020c */
[----:B------:R-:W-:-:S04]  /*05a0*/  IMAD.WIDE R10, R2, 0x4, R8 ;  /* 0x00000004020a7825 */ /* 0x000fc800078e0208 */
[----:B---3--:R-:W-:-:S05]  /*05b0*/  FADD R23, R22, R23 ;  /* 0x0000001716177221 */ /* 0x008fca0000000000 */
        /* <DEDUP_REMOVED lines=11> */
[----:B-1----:R-:W-:-:S04]  /*0670*/  IMAD.WIDE R14, R2, 0x4, R12 ;  /* 0x00000004020e7825 */ /* 0x002fc800078e020c */
[----:B------:R-:W-:-:S04]  /*0680*/  IMAD.WIDE R10, R2, 0x4, R8 ;  /* 0x00000004020a7825 */ /* 0x000fc800078e0208 */
        /* <DEDUP_REMOVED lines=23> */
[----:B------:R-:W2:Y:S04]  /*0800*/  LDG.E R12, desc[UR4][R12.64] ;  /* 0x000000040c0c7981 */ /* 0x000ea8000c1e1900 */
[----:B------:R-:W2:Y:S01]  /*0810*/  LDG.E R9, desc[UR4][R8.64] ;  /* 0x0000000408097981 */ /* 0x000ea2000c1e1900 */
[----:B------:R-:W-:-:S04]  /*0820*/  IADD3 R4, PT, PT, R4, 0x10, RZ ;  /* 0x0000001004047810 */ /* 0x000fc80007ffe0ff */
[----:B------:R-:W-:Y:S01]  /*0830*/  ISETP.NE.AND P1, PT, R4, RZ, PT ;  /* 0x000000ff0400720c */ /* 0x000fe20003f25270 */
[C---:B-1----:R-:W-:Y:S01]  /*0840*/  IMAD.WIDE R16, R2.reuse, 0x4, R20 ;  /* 0x0000000402107825 */ /* 0x042fe200078e0214 */
[----:B------:R-:W-:-:S03]  /*0850*/  LEA R7, R2, R7, 0x4 ;  /* 0x0000000702077211 */ /* 0x000fc600078e20ff */
[----:B--2---:R-:W-:-:S05]  /*0860*/  FADD R19, R12, R9 ;  /* 0x000000090c137221 */ /* 0x004fca0000000000 */
[----:B------:R3:W-:Y:S03]  /*0870*/  STG.E desc[UR4][R16.64], R19 ;  /* 0x0000001310007986 */ /* 0x0007e6000c101904 */
[----:B------:R-:W-:Y:S05]  /*0880*/  @P1 BRA `(.L_x_3) ;  /* 0xfffffff800241947 */ /* 0x000fea000383ffff */
.L_x_2:
[----:B0-----:R-:W-:Y:S05]  /*0890*/  @!P0 EXIT ;  /* 0x000000000000894d */ /* 0x001fea0003800000 */
[----:B------:R-:W-:Y:S02]  /*08a0*/  ISETP.GE.U32.AND P0, PT, R6, 0x8, PT ;  /* 0x000000080600780c */ /* 0x000fe40003f06070 */
[----:B------:R-:W-:-:S04]  /*08b0*/  LOP3.LUT R4, R3, 0x7, RZ, 0xc0, !PT ;  /* 0x0000000703047812 */ /* 0x000fc800078ec0ff */
[----:B------:R-:W-:-:S07]  /*08c0*/  ISETP.NE.AND P1, PT, R4, RZ, PT ;  /* 0x000000ff0400720c */ /* 0x000fce0003f25270 */
[----:B------:R-:W-:Y:S06]  /*08d0*/  @!P0 BRA `(.L_x_4) ;  /* 0x0000000000f48947 */ /* 0x000fec0003800000 */
[----:B------:R-:W0:Y:S01]  /*08e0*/  LDC.64 R6, c[0x0][0x380] ;  /* 0x0000e000ff067b82 */ /* 0x000e220000000a00 */
[----:B------:R-:W-:-:S07]  /*08f0*/  IMAD R13, R0, R2, R5 ;  /* 0x00000002000d7224 */ /* 0x000fce00078e0205 */
[----:B------:R-:W1:Y:S08]  /*0900*/  LDC.64 R8, c[0x0][0x388] ;  /* 0x0000e200ff087b82 */ /* 0x000e700000000a00 */
[----:B------:R-:W2:Y:S01]  /*0910*/  LDC.64 R10, c[0x0][0x390] ;  /* 0x0000e400ff0a7b82 */ /* 0x000ea20000000a00 */
[----:B0-----:R-:W-:-:S05]  /*0920*/  IMAD.WIDE R6, R13, 0x4, R6 ;  /* 0x000000040d067825 */ /* 0x001fca00078e0206 */
[----:B------:R-:W3:Y:S01]  /*0930*/  LDG.E R12, desc[UR4][R6.64] ;  /* 0x00000004060c7981 */ /* 0x000ee2000c1e1900 */
[----:B-1----:R-:W-:-:S05]  /*0940*/  IMAD.WIDE R8, R13, 0x4, R8 ;  /* 0x000000040d087825 */ /* 0x002fca00078e0208 */
[----:B------:R-:W3:Y:S01]  /*0950*/  LDG.E R15, desc[UR4][R8.64] ;  /* 0x00000004080f7981 */ /* 0x000ee2000c1e1900 */
[----:B--2---:R-:W-:-:S04]  /*0960*/  IMAD.WIDE R10, R13, 0x4, R10 ;  /* 0x000000040d0a7825 */ /* 0x004fc800078e020a */
[----:B---3--:R-:W-:Y:S01]  /*0970*/  FADD R21, R12, R15 ;  /* 0x0000000f0c157221 */ /* 0x008fe20000000000 */
[----:B------:R-:W-:-:S04]  /*0980*/  IMAD.WIDE R12, R2, 0x4, R6 ;  /* 0x00000004020c7825 */ /* 0x000fc800078e0206 */
[C---:B------:R-:W-:Y:S01]  /*0990*/  IMAD.WIDE R14, R2.reuse, 0x4, R8 ;  /* 0x00000004020e7825 */ /* 0x040fe200078e0208 */
        /* <DEDUP_REMOVED lines=11> */
[----:B0-----:R-:W-:-:S04]  /*0a50*/  IMAD.WIDE R10, R2, 0x4, R6 ;  /* 0x00000004020a7825 */ /* 0x001fc800078e0206 */
[----:B------:R-:W-:-:S04]  /*0a60*/  IMAD.WIDE R12, R2, 0x4, R8 ;  /* 0x00000004020c7825 */ /* 0x000fc800078e0208 */
        /* <DEDUP_REMOVED lines=10> */
[----:B-1----:R-:W3:Y:S01]  /*0b10*/  LDG.E R23, desc[UR4][R8.64] ;  /* 0x0000000408177981 */ /* 0x002ee2000c1e1900 */
        /* <DEDUP_REMOVED lines=19> */
[----:B------:R-:W0:Y:S04]  /*0c50*/  LDG.E R10, desc[UR4][R10.64] ;  /* 0x000000040a0a7981 */ /* 0x000e28000c1e1900 */
[----:B------:R-:W0:Y:S01]  /*0c60*/  LDG.E R13, desc[UR4][R12.64] ;  /* 0x000000040c0d7981 */ /* 0x000e22000c1e1900 */
[----:B-1----:R-:W-:Y:S01]  /*0c70*/  IMAD.WIDE R16, R2, 0x4, R14 ;  /* 0x0000000402107825 */ /* 0x002fe200078e020e */
[----:B------:R-:W-:-:S03]  /*0c80*/  IADD3 R0, PT, PT, R0, 0x8, RZ ;  /* 0x0000000800007810 */ /* 0x000fc60007ffe0ff */
[----:B0-----:R-:W-:-:S05]  /*0c90*/  FADD R19, R10, R13 ;  /* 0x0000000d0a137221 */ /* 0x001fca0000000000 */
[----:B------:R2:W-:Y:S02]  /*0ca0*/  STG.E desc[UR4][R16.64], R19 ;  /* 0x0000001310007986 */ /* 0x0005e4000c101904 */
.L_x_4:
[----:B------:R-:W-:Y:S05]  /*0cb0*/  @!P1 EXIT ;  /* 0x000000000000994d */ /* 0x000fea0003800000 */
[----:B------:R-:W-:Y:S02]  /*0cc0*/  ISETP.GE.U32.AND P0, PT, R4, 0x4, PT ;  /* 0x000000040400780c */ /* 0x000fe40003f06070 */
[----:B------:R-:W-:-:S04]  /*0cd0*/  LOP3.LUT R3, R3, 0x3, RZ, 0xc0, !PT ;  /* 0x0000000303037812 */ /* 0x000fc800078ec0ff */
[----:B------:R-:W-:-:S07]  /*0ce0*/  ISETP.NE.AND P1, PT, R3, RZ, PT ;  /* 0x000000ff0300720c */ /* 0x000fce0003f25270 */
[----:B------:R-:W-:Y:S06]  /*0cf0*/  @!P0 BRA `(.L_x_5) ;  /* 0x0000000000848947 */ /* 0x000fec0003800000 */
[----:B------:R-:W0:Y:S01]  /*0d00*/  LDC.64 R6, c[0x0][0x380] ;  /* 0x0000e000ff067b82 */ /* 0x000e220000000a00 */
[----:B--2---:R-:W-:-:S07]  /*0d10*/  IMAD R15, R0, R2, R5 ;  /* 0x00000002000f7224 */ /* 0x004fce00078e0205 */
[----:B------:R-:W1:Y:S08]  /*0d20*/  LDC.64 R8, c[0x0][0x388] ;  /* 0x0000e200ff087b82 */ /* 0x000e700000000a00 */
[----:B------:R-:W2:Y:S01]  /*0d30*/  LDC.64 R10, c[0x0][0x390] ;  /* 0x0000e400ff0a7b82 */ /* 0x000ea20000000a00 */
[----:B0-----:R-:W-:-:S05]  /*0d40*/  IMAD.WIDE R6, R15, 0x4, R6 ;  /* 0x000000040f067825 */ /* 0x001fca00078e0206 */
[----:B------:R-:W3:Y:S01]  /*0d50*/  LDG.E R4, desc[UR4][R6.64] ;  /* 0x0000000406047981 */ /* 0x000ee2000c1e1900 */
[----:B-1----:R-:W-:-:S05]  /*0d60*/  IMAD.WIDE R8, R15, 0x4, R8 ;  /* 0x000000040f087825 */ /* 0x002fca00078e0208 */
[----:B------:R-:W3:Y:S01]  /*0d70*/  LDG.E R13, desc[UR4][R8.64] ;  /* 0x00000004080d7981 */ /* 0x000ee2000c1e1900 */
[----:B--2---:R-:W-:-:S04]  /*0d80*/  IMAD.WIDE R10, R15, 0x4, R10 ;  /* 0x000000040f0a7825 */ /* 0x004fc800078e020a */
[----:B------:R-:W-:-:S04]  /*0d90*/  IMAD.WIDE R14, R2, 0x4, R8 ;  /* 0x00000004020e7825 */ /* 0x000fc800078e0208 */
[----:B---3--:R-:W-:Y:S01]  /*0da0*/  FADD R21, R4, R13 ;  /* 0x0000000d04157221 */ /* 0x008fe20000000000 */
        /* <DEDUP_REMOVED lines=16> */
[----:B------:R-:W1:Y:S04]  /*0eb0*/  LDG.E R10, desc[UR4][R10.64] ;  /* 0x000000040a0a7981 */ /* 0x000e68000c1e1900 */
[----:B------:R-:W1:Y:S01]  /*0ec0*/  LDG.E R13, desc[UR4][R12.64] ;  /* 0x000000040c0d7981 */ /* 0x000e62000c1e1900 */
[----:B------:R-:W-:Y:S01]  /*0ed0*/  IMAD.WIDE R14, R2, 0x4, R18 ;  /* 0x00000004020e7825 */ /* 0x000fe200078e0212 */
[----:B------:R-:W-:-:S03]  /*0ee0*/  IADD3 R0, PT, PT, R0, 0x4, RZ ;  /* 0x0000000400007810 */ /* 0x000fc60007ffe0ff */
[----:B-1----:R-:W-:-:S05]  /*0ef0*/  FADD R17, R10, R13 ;  /* 0x0000000d0a117221 */ /* 0x002fca0000000000 */
[----:B------:R0:W-:Y:S02]  /*0f00*/  STG.E desc[UR4][R14.64], R17 ;  /* 0x000000110e007986 */ /* 0x0001e4000c101904 */
.L_x_5:
[----:B------:R-:W-:Y:S05]  /*0f10*/  @!P1 EXIT ;  /* 0x000000000000994d */ /* 0x000fea0003800000 */
[----:B------:R-:W1:Y:S01]  /*0f20*/  LDC.64 R6, c[0x0][0x390] ;  /* 0x0000e400ff067b82 */ /* 0x000e620000000a00 */
[----:B0-23--:R-:W-:Y:S01]  /*0f30*/  IMAD R17, R0, R2, R5 ;  /* 0x0000000200117224 */ /* 0x00dfe200078e0205 */
[----:B------:R-:W-:-:S06]  /*0f40*/  IADD3 R3, PT, PT, -R3, RZ, RZ ;  /* 0x000000ff03037210 */ /* 0x000fcc0007ffe1ff */
[----:B------:R-:W0:Y:S08]  /*0f50*/  LDC.64 R8, c[0x0][0x380] ;  /* 0x0000e000ff087b82 */ /* 0x000e300000000a00 */
[----:B------:R-:W2:Y:S02]  /*0f60*/  LDC.64 R10, c[0x0][0x388] ;  /* 0x0000e200ff0a7b82 */ /* 0x000ea40000000a00 */
.L_x_6:
[----:B0-----:R-:W-:-:S04]  /*0f70*/  IMAD.WIDE R4, R17, 0x4, R8 ;  /* 0x0000000411047825 */ /* 0x001fc800078e0208 */
[----:B--2---:R-:W-:Y:S02]  /*0f80*/  IMAD.WIDE R12, R17, 0x4, R10 ;  /* 0x00000004110c7825 */ /* 0x004fe400078e020a */
[----:B------:R-:W2:Y:S04]  /*0f90*/  LDG.E R4, desc[UR4][R4.64] ;  /* 0x0000000404047981 */ /* 0x000ea8000c1e1900 */
[----:B------:R-:W2:Y:S01]  /*0fa0*/  LDG.E R13, desc[UR4][R12.64] ;  /* 0x000000040c0d7981 */ /* 0x000ea2000c1e1900 */
[----:B------:R-:W-:Y:S01]  /*0fb0*/  IADD3 R3, PT, PT, R3, 0x1, RZ ;  /* 0x0000000103037810 */ /* 0x000fe20007ffe0ff */
[C---:B-1-3--:R-:W-:Y:S01]  /*0fc0*/  IMAD.WIDE R14, R17.reuse, 0x4, R6 ;  /* 0x00000004110e7825 */ /* 0x04afe200078e0206 */
[----:B------:R-:W-:Y:S02]  /*0fd0*/  IADD3 R17, PT, PT, R17, R2, RZ ;  /* 0x0000000211117210 */ /* 0x000fe40007ffe0ff */
[----:B------:R-:W-:Y:S01]  /*0fe0*/  ISETP.NE.AND P0, PT, R3, RZ, PT ;  /* 0x000000ff0300720c */ /* 0x000fe20003f05270 */
[----:B--2---:R-:W-:-:S05]  /*0ff0*/  FADD R19, R4, R13 ;  /* 0x0000000d04137221 */ /* 0x004fca0000000000 */
[----:B------:R3:W-:Y:S07]  /*1000*/  STG.E desc[UR4][R14.64], R19 ;  /* 0x000000130e007986 */ /* 0x0007ee000c101904 */
[----:B------:R-:W-:Y:S05]  /*1010*/  @P0 BRA `(.L_x_6) ;  /* 0xfffffffc00d40947 */ /* 0x000fea000383ffff */
[----:B------:R-:W-:Y:S05]  /*1020*/  EXIT ;  /* 0x000000000000794d */ /* 0x000fea0003800000 */
.L_x_7:
        /* <DEDUP_REMOVED lines=13> */
.L_x_23:


//--------------------- .text._Z31sumMatrixOnGPU_2DGrid1DBlock_v1PfS_S_ii --------------------------
	.section	.text._Z31sumMatrixOnGPU_2DGrid1DBlock_v1PfS_S_ii,"ax",@progbits
	.align	128
        .global         _Z31sumMatrixOnGPU_2DGrid1DBlock_v1PfS_S_ii
        .type           _Z31sumMatrixOnGPU_2DGrid1DBlock_v1PfS_S_ii,@function
        .size           _Z31sumMatrixOnGPU_2DGrid1DBlock_v1PfS_S_ii,(.L_x_24 - _Z31sumMatrixOnGPU_2DGrid1DBlock_v1PfS_S_ii)
        .other          _Z31sumMatrixOnGPU_2DGrid1DBlock_v1PfS_S_ii,@"STO_CUDA_ENTRY STV_DEFAULT"
_Z31sumMatrixOnGPU_2DGrid1DBlock_v1PfS_S_ii:
.text._Z31sumMatrixOnGPU_2DGrid1DBlock_v1PfS_S_ii:
        /* <DEDUP_REMOVED lines=18> */
.L_x_9:
        /* <DEDUP_REMOVED lines=119> */
.L_x_8:
        /* <DEDUP_REMOVED lines=66> */
.L_x_10:
        /* <DEDUP_REMOVED lines=38> */
.L_x_11:
[----:B------:R-:W-:Y:S05]  /*0f10*/  @!P1 EXIT ;  /* 0x000000000000994d */ /* 0x000fea0003800000 */
[----:B------:R-:W1:Y:S01]  /*0f20*/  LDC.64 R6, c[0x0][0x390] ;  /* 0x0000e400ff067b82 */ /* 0x000e620000000a00 */
[----:B0-23--:R-:W-:Y:S01]  /*0f30*/  IMAD R17, R0, R2, R5 ;  /* 0x0000000200117224 */ /* 0x00dfe200078e0205 */
[----:B------:R-:W-:-:S06]  /*0f40*/  IADD3 R3, PT, PT, -R3, RZ, RZ ;  /* 0x000000ff03037210 */ /* 0x000fcc0007ffe1ff */
[----:B------:R-:W0:Y:S08]  /*0f50*/  LDC.64 R8, c[0x0][0x380] ;  /* 0x0000e000ff087b82 */ /* 0x000e300000000a00 */
[----:B------:R-:W2:Y:S02]  /*0f60*/  LDC.64 R10, c[0x0][0x388] ;  /* 0x0000e200ff0a7b82 */ /* 0x000ea40000000a00 */
.L_x_12:
        /* <DEDUP_REMOVED lines=12> */
.L_x_13:
        /* <DEDUP_REMOVED lines=13> */
.L_x_24:


//--------------------- .text._Z22sumMatrixOnGPU_1D1D_v2PfS_S_ii --------------------------
	.section	.text._Z22sumMatrixOnGPU_1D1D_v2PfS_S_ii,"ax",@progbits
	.align	128
        .global         _Z22sumMatrixOnGPU_1D1D_v2PfS_S_ii
        .type           _Z22sumMatrixOnGPU_1D1D_v2PfS_S_ii,@function
        .size           _Z22sumMatrixOnGPU_1D1D_v2PfS_S_ii,(.L_x_25 - _Z22sumMatrixOnGPU_1D1D_v2PfS_S_ii)
        .other          _Z22sumMatrixOnGPU_1D1D_v2PfS_S_ii,@"STO_CUDA_ENTRY STV_DEFAULT"
_Z22sumMatrixOnGPU_1D1D_v2PfS_S_ii:
.text._Z22sumMatrixOnGPU_1D1D_v2PfS_S_ii:
        /* <DEDUP_REMOVED lines=18> */
.L_x_15:
        /* <DEDUP_REMOVED lines=119> */
.L_x_14:
        /* <DEDUP_REMOVED lines=66> */
.L_x_16:
        /* <DEDUP_REMOVED lines=38> */
.L_x_17:
[----:B------:R-:W-:Y:S05]  /*0f10*/  @!P1 EXIT ;  /* 0x000000000000994d */ /* 0x000fea0003800000 */
[----:B------:R-:W1:Y:S01]  /*0f20*/  LDC.64 R6, c[0x0][0x390] ;  /* 0x0000e400ff067b82 */ /* 0x000e620000000a00 */
[----:B0-23--:R-:W-:Y:S01]  /*0f30*/  IMAD R17, R0, R2, R5 ;  /* 0x0000000200117224 */ /* 0x00dfe200078e0205 */
[----:B------:R-:W-:-:S06]  /*0f40*/  IADD3 R3, PT, PT, -R3, RZ, RZ ;  /* 0x000000ff03037210 */ /* 0x000fcc0007ffe1ff */
[----:B------:R-:W0:Y:S08]  /*0f50*/  LDC.64 R8, c[0x0][0x380] ;  /* 0x0000e000ff087b82 */ /* 0x000e300000000a00 */
[----:B------:R-:W2:Y:S02]  /*0f60*/  LDC.64 R10, c[0x0][0x388] ;  /* 0x0000e200ff0a7b82 */ /* 0x000ea40000000a00 */
.L_x_18:
        /* <DEDUP_REMOVED lines=12> */
.L_x_19:
        /* <DEDUP_REMOVED lines=13> */
.L_x_25:


//--------------------- .text._Z22sumMatrixOnGPU_1D1D_v1PfS_S_ii --------------------------
	.section	.text._Z22sumMatrixOnGPU_1D1D_v1PfS_S_ii,"ax",@progbits
	.align	128
        .global         _Z22sumMatrixOnGPU_1D1D_v1PfS_S_ii
        .type           _Z22sumMatrixOnGPU_1D1D_v1PfS_S_ii,@function
        .size           _Z22sumMatrixOnGPU_1D1D_v1PfS_S_ii,(.L_x_26 - _Z22sumMatrixOnGPU_1D1D_v1PfS_S_ii)
        .other          _Z22sumMatrixOnGPU_1D1D_v1PfS_S_ii,@"STO_CUDA_ENTRY STV_DEFAULT"
_Z22sumMatrixOnGPU_1D1D_v1PfS_S_ii:
.text._Z22sumMatrixOnGPU_1D1D_v1PfS_S_ii:
[----:B------:R-:W-:Y:S01]  /*0000*/  LDC R1, c[0x0][0x37c] ;  /* 0x0000df00ff017b82 */ /* 0x000fe20000000800 */
[----:B------:R-:W0:Y:S07]  /*0010*/  S2R R9, SR_TID.X ;  /* 0x0000000000097919 */ /* 0x000e2e0000002100 */
[----:B------:R-:W0:Y:S01]  /*0020*/  S2UR UR6, SR_CTAID.X ;  /* 0x00000000000679c3 */ /* 0x000e220000002500 */
[----:B------:R-:W1:Y:S07]  /*0030*/  LDCU.64 UR4, c[0x0][0x358] ;  /* 0x00006b00ff0477ac */ /* 0x000e6e0008000a00 */
[----:B------:R-:W0:Y:S08]  /*0040*/  LDC R0, c[0x0][0x360] ;  /* 0x0000d800ff007b82 */ /* 0x000e300000000800 */
[----:B------:R-:W2:Y:S08]  /*0050*/  LDC.64 R2, c[0x0][0x380] ;  /* 0x0000e000ff027b82 */ /* 0x000eb00000000a00 */
[----:B------:R-:W3:Y:S01]  /*0060*/  LDC.64 R4, c[0x0][0x388] ;  /* 0x0000e200ff047b82 */ /* 0x000ee20000000a00 */
[----:B0-----:R-:W-:-:S07]  /*0070*/  IMAD R9, R0, UR6, R9 ;  /* 0x0000000600097c24 */ /* 0x001fce000f8e0209 */
[----:B------:R-:W0:Y:S01]  /*0080*/  LDC.64 R6, c[0x0][0x390] ;  /* 0x0000e400ff067b82 */ /* 0x000e220000000a00 */
[----:B--2---:R-:W-:-:S06]  /*0090*/  IMAD.WIDE.U32 R2, R9, 0x4, R2 ;  /* 0x0000000409027825 */ /* 0x004fcc00078e0002 */
[----:B-1----:R-:W2:Y:S01]  /*00a0*/  LDG.E R2, desc[UR4][R2.64] ;  /* 0x0000000402027981 */ /* 0x002ea2000c1e1900 */
[----:B---3--:R-:W-:-:S06]  /*00b0*/  IMAD.WIDE.U32 R4, R9, 0x4, R4 ;  /* 0x0000000409047825 */ /* 0x008fcc00078e0004 */
[----:B------:R-:W2:Y:S01]  /*00c0*/  LDG.E R5, desc[UR4][R4.64] ;  /* 0x0000000404057981 */ /* 0x000ea2000c1e1900 */
[----:B0-----:R-:W-:-:S04]  /*00d0*/  IMAD.WIDE.U32 R6, R9, 0x4, R6 ;  /* 0x0000000409067825 */ /* 0x001fc800078e0006 */
[----:B--2---:R-:W-:-:S05]  /*00e0*/  FADD R9, R2, R5 ;  /* 0x0000000502097221 */ /* 0x004fca0000000000 */
[----:B------:R-:W-:Y:S01]  /*00f0*/  STG.E desc[UR4][R6.64], R9 ;  /* 0x0000000906007986 */ /* 0x000fe2000c101904 */
[----:B------:R-:W-:Y:S05]  /*0100*/  EXIT ;  /* 0x000000000000794d */ /* 0x000fea0003800000 */
.L_x_20:
        /* <DEDUP_REMOVED lines=15> */
.L_x_26:


//--------------------- .nv.shared.reserved.0     --------------------------
	.section	.nv.shared.reserved.0,"aw",@nobits
	.weak		__nv_reservedSMEM_offset_0_alias
	.size		__nv_reservedSMEM_offset_0_alias, 0, 64
	.other		__nv_reservedSMEM_offset_0_alias,@"STO_CUDA_RESERVED_SHARED STV_DEFAULT"
__nv_reservedSMEM_offset_0_alias:
	.zero		0
	.zero		64


//--------------------- .nv.constant0._Z22sumMatrixOnGPU_2D2D_v2PfS_S_ii --------------------------
	.section	.nv.constant0._Z22sumMatrixOnGPU_2D2D_v2PfS_S_ii,"a",@progbits
	.sectionflags	@""
	.align	4
.nv.constant0._Z22sumMatrixOnGPU_2D2D_v2PfS_S_ii:
	.zero		928


//--------------------- .nv.constant0._Z22sumMatrixOnGPU_2D2D_v1PfS_S_ii --------------------------
	.section	.nv.constant0._Z22sumMatrixOnGPU_2D2D_v1PfS_S_ii,"a",@progbits
	.sectionflags	@""
	.align	4
.nv.constant0._Z22sumMatrixOnGPU_2D2D_v1PfS_S_ii:
	.zero		928


//--------------------- .nv.constant0._Z31sumMatrixOnGPU_2DGrid1DBlock_v2PfS_S_ii --------------------------
	.section	.nv.constant0._Z31sumMatrixOnGPU_2DGrid1DBlock_v2PfS_S_ii,"a",@progbits
	.sectionflags	@""
	.align	4
.nv.constant0._Z31sumMatrixOnGPU_2DGrid1DBlock_v2PfS_S_ii:
	.zero		928


//--------------------- .nv.constant0._Z31sumMatrixOnGPU_2DGrid1DBlock_v1PfS_S_ii --------------------------
	.section	.nv.constant0._Z31sumMatrixOnGPU_2DGrid1DBlock_v1PfS_S_ii,"a",@progbits
	.sectionflags	@""
	.align	4
.nv.constant0._Z31sumMatrixOnGPU_2DGrid1DBlock_v1PfS_S_ii:
	.zero		928


//--------------------- .nv.constant0._Z22sumMatrixOnGPU_1D1D_v2PfS_S_ii --------------------------
	.section	.nv.constant0._Z22sumMatrixOnGPU_1D1D_v2PfS_S_ii,"a",@progbits
	.sectionflags	@""
	.align	4
.nv.constant0._Z22sumMatrixOnGPU_1D1D_v2PfS_S_ii:
	.zero		928


//--------------------- .nv.constant0._Z22sumMatrixOnGPU_1D1D_v1PfS_S_ii --------------------------
	.section	.nv.constant0._Z22sumMatrixOnGPU_1D1D_v1PfS_S_ii,"a",@progbits
	.sectionflags	@""
	.align	4
.nv.constant0._Z22sumMatrixOnGPU_1D1D_v1PfS_S_ii:
	.zero		928


//--------------------- SYMBOLS --------------------------

	.type		.nv.reservedSmem.offset0,@object
	.size		.nv.reservedSmem.offset0,0x4
